	.target	sm_100a

	.elftype	@"ET_EXEC"


//--------------------- .note.nv.tkinfo           --------------------------
	.section	.note.nv.tkinfo,"",@"SHT_NOTE"
	.sectionflags	@"SHF_NOTE_NV_TKINFO"
	.tkinfo
        /*0018*/ 	.word	0x00000002
        /*0030*/ 	.string	""
        /*0030*/ 	.string	"ptxas"
        /*0030*/ 	.string	"Cuda compilation tools, release 13.0, V13.0.88"
        /*0030*/ 	.string	"Build cuda_13.0.r13.0/compiler.36424714_0"
        /*0030*/ 	.string	"-arch sm_100a -m 64 "



//--------------------- .note.nv.cuinfo           --------------------------
	.section	.note.nv.cuinfo,"",@"SHT_NOTE"
	.sectionflags	@"SHF_NOTE_NV_CUINFO"
        /*0018*/ 	.short	0x0002
        /*001a*/ 	.short	0x0064
        /*001c*/ 	.short	0x0082
	.zero		2


//--------------------- .nv.info                  --------------------------
	.section	.nv.info,"",@"SHT_CUDA_INFO"
	.align	4


	//----- nvinfo : EIATTR_REGCOUNT
	.align		4
        /*0000*/ 	.byte	0x04, 0x2f
        /*0002*/ 	.short	(.L_19 - .L_18)
	.align		4
.L_18:
        /*0004*/ 	.word	index@(_ZN7cutlass13device_kernelINS_4gemm6kernel13GemmUniversalIN4cute5tupleIJiiiiEEENS1_10collective13CollectiveMmaINS1_35MainloopSm100TmaUmmaWarpSpecializedILi8ELi2ELi4ENS5_IJNS4_1CILi8EEENSA_ILi1EEESC_EEEEENS5_IJNSA_ILi128EEENSA_ILi64EEESF_EEENS_10bfloat16_tENS5_IJlSC_lEEESI_SJ_NS4_8TiledMMAINS4_8MMA_AtomIJNS4_26SM100_MMA_F16BF16_2x1SM_SSISI_SI_fLi128ELi64ELNS4_4UMMA5MajorE0ELSO_0ELNSN_7ScaleInE0ELSP_0EEEEEENS4_6LayoutINS5_IJSC_SC_SC_EEENS5_IJNSA_ILi0EEESU_SU_EEEEENS5_IJNS4_10UnderscoreESX_SX_EEEEENS4_18SM100_TMA_2SM_LOADENS4_14ComposedLayoutINS4_7SwizzleILi3ELi4ELi3EEENS4_18smem_ptr_flag_bitsILi16EEENSS_INS5_IJSB_SG_EEENS5_IJSG_SC_EEEEEEEvNS4_8identityENS4_28SM100_TMA_2SM_LOAD_MULTICASTES19_vS1A_EENS_8epilogue10collective18CollectiveEpilogueINS1D_23Sm100TmaWarpSpecializedILi3ELi2ELi16ELb1ELb0EEEJNS5_IJSG_SG_SF_EEENS5_IJNSS_ISG_SC_EENSS_INS5_IJNSA_ILi16EEENSA_ILi2EEEEEENS5_IJSC_NSA_ILi32EEEEEEEEEEESI_SJ_SI_SJ_NS1D_6fusion15FusionCallbacksIS1H_NS1R_17LinearCombinationISI_fSI_fLNS_15FloatRoundStyleE2EEES1I_S1Q_JEEENS4_5SM1004TMEM4LOAD26SM100_TMEM_LOAD_32dp32b16xENS4_13SM90_TMA_LOADENS11_INS12_ILi1ELi4ELi3EEES15_NSS_INS5_IJSB_S1K_EEENS5_IJS1K_SC_EEEEEEENS4_39AutoVectorizingCopyWithAssumedAlignmentILi128EEENS4_14SM90_TMA_STOREES26_S28_S28_EEEvvEEEEvNT_6ParamsE)
        /*0008*/ 	.word	0x00000048


	//----- nvinfo : EIATTR_FRAME_SIZE
	.align		4
.L_19:
        /*000c*/ 	.byte	0x04, 0x11
        /*000e*/ 	.short	(.L_21 - .L_20)
	.align		4
.L_20:
        /*0010*/ 	.word	index@($__internal_2_$__cuda_sm10x_tcgen05_guardrail_trap_unallocated_columns_being_dealloced)
        /*0014*/ 	.word	0x00000000


	//----- nvinfo : EIATTR_FRAME_SIZE
	.align		4
.L_21:
        /*0018*/ 	.byte	0x04, 0x11
        /*001a*/ 	.short	(.L_23 - .L_22)
	.align		4
.L_22:
        /*001c*/ 	.word	index@($__internal_1_$__cuda_sm10x_tcgen05_guardrail_trap_phase_invalid_during_alloc)
        /*0020*/ 	.word	0x00000000


	//----- nvinfo : EIATTR_FRAME_SIZE
	.align		4
.L_23:
        /*0024*/ 	.byte	0x04, 0x11
        /*0026*/ 	.short	(.L_25 - .L_24)
	.align		4
.L_24:
        /*0028*/ 	.word	index@($__internal_0_$__cuda_sm10x_tcgen05_guardrail_trap_col_being_dealloced_not_returned_by_alloc)
        /*002c*/ 	.word	0x00000000


	//----- nvinfo : EIATTR_FRAME_SIZE
	.align		4
.L_25:
        /*0030*/ 	.byte	0x04, 0x11
        /*0032*/ 	.short	(.L_27 - .L_26)
	.align		4
.L_26:
        /*0034*/ 	.word	index@(_ZN7cutlass13device_kernelINS_4gemm6kernel13GemmUniversalIN4cute5tupleIJiiiiEEENS1_10collective13CollectiveMmaINS1_35MainloopSm100TmaUmmaWarpSpecializedILi8ELi2ELi4ENS5_IJNS4_1CILi8EEENSA_ILi1EEESC_EEEEENS5_IJNSA_ILi128EEENSA_ILi64EEESF_EEENS_10bfloat16_tENS5_IJlSC_lEEESI_SJ_NS4_8TiledMMAINS4_8MMA_AtomIJNS4_26SM100_MMA_F16BF16_2x1SM_SSISI_SI_fLi128ELi64ELNS4_4UMMA5MajorE0ELSO_0ELNSN_7ScaleInE0ELSP_0EEEEEENS4_6LayoutINS5_IJSC_SC_SC_EEENS5_IJNSA_ILi0EEESU_SU_EEEEENS5_IJNS4_10UnderscoreESX_SX_EEEEENS4_18SM100_TMA_2SM_LOADENS4_14ComposedLayoutINS4_7SwizzleILi3ELi4ELi3EEENS4_18smem_ptr_flag_bitsILi16EEENSS_INS5_IJSB_SG_EEENS5_IJSG_SC_EEEEEEEvNS4_8identityENS4_28SM100_TMA_2SM_LOAD_MULTICASTES19_vS1A_EENS_8epilogue10collective18CollectiveEpilogueINS1D_23Sm100TmaWarpSpecializedILi3ELi2ELi16ELb1ELb0EEEJNS5_IJSG_SG_SF_EEENS5_IJNSS_ISG_SC_EENSS_INS5_IJNSA_ILi16EEENSA_ILi2EEEEEENS5_IJSC_NSA_ILi32EEEEEEEEEEESI_SJ_SI_SJ_NS1D_6fusion15FusionCallbacksIS1H_NS1R_17LinearCombinationISI_fSI_fLNS_15FloatRoundStyleE2EEES1I_S1Q_JEEENS4_5SM1004TMEM4LOAD26SM100_TMEM_LOAD_32dp32b16xENS4_13SM90_TMA_LOADENS11_INS12_ILi1ELi4ELi3EEES15_NSS_INS5_IJSB_S1K_EEENS5_IJS1K_SC_EEEEEEENS4_39AutoVectorizingCopyWithAssumedAlignmentILi128EEENS4_14SM90_TMA_STOREES26_S28_S28_EEEvvEEEEvNT_6ParamsE)
        /*0038*/ 	.word	0x00000000


	//----- nvinfo : EIATTR_MIN_STACK_SIZE
	.align		4
.L_27:
        /*003c*/ 	.byte	0x04, 0x12
        /*003e*/ 	.short	(.L_29 - .L_28)
	.align		4
.L_28:
        /*0040*/ 	.word	index@(_ZN7cutlass13device_kernelINS_4gemm6kernel13GemmUniversalIN4cute5tupleIJiiiiEEENS1_10collective13CollectiveMmaINS1_35MainloopSm100TmaUmmaWarpSpecializedILi8ELi2ELi4ENS5_IJNS4_1CILi8EEENSA_ILi1EEESC_EEEEENS5_IJNSA_ILi128EEENSA_ILi64EEESF_EEENS_10bfloat16_tENS5_IJlSC_lEEESI_SJ_NS4_8TiledMMAINS4_8MMA_AtomIJNS4_26SM100_MMA_F16BF16_2x1SM_SSISI_SI_fLi128ELi64ELNS4_4UMMA5MajorE0ELSO_0ELNSN_7ScaleInE0ELSP_0EEEEEENS4_6LayoutINS5_IJSC_SC_SC_EEENS5_IJNSA_ILi0EEESU_SU_EEEEENS5_IJNS4_10UnderscoreESX_SX_EEEEENS4_18SM100_TMA_2SM_LOADENS4_14ComposedLayoutINS4_7SwizzleILi3ELi4ELi3EEENS4_18smem_ptr_flag_bitsILi16EEENSS_INS5_IJSB_SG_EEENS5_IJSG_SC_EEEEEEEvNS4_8identityENS4_28SM100_TMA_2SM_LOAD_MULTICASTES19_vS1A_EENS_8epilogue10collective18CollectiveEpilogueINS1D_23Sm100TmaWarpSpecializedILi3ELi2ELi16ELb1ELb0EEEJNS5_IJSG_SG_SF_EEENS5_IJNSS_ISG_SC_EENSS_INS5_IJNSA_ILi16EEENSA_ILi2EEEEEENS5_IJSC_NSA_ILi32EEEEEEEEEEESI_SJ_SI_SJ_NS1D_6fusion15FusionCallbacksIS1H_NS1R_17LinearCombinationISI_fSI_fLNS_15FloatRoundStyleE2EEES1I_S1Q_JEEENS4_5SM1004TMEM4LOAD26SM100_TMEM_LOAD_32dp32b16xENS4_13SM90_TMA_LOADENS11_INS12_ILi1ELi4ELi3EEES15_NSS_INS5_IJSB_S1K_EEENS5_IJS1K_SC_EEEEEEENS4_39AutoVectorizingCopyWithAssumedAlignmentILi128EEENS4_14SM90_TMA_STOREES26_S28_S28_EEEvvEEEEvNT_6ParamsE)
        /*0044*/ 	.word	0x00000000
.L_29:


//--------------------- .nv.compat                --------------------------
	.section	.nv.compat,"",@"SHT_CUDA_COMPAT_INFO"
	.align	4
        /*0000*/ 	.byte	0x02, 0x09, 0x01, 0x00, 0x02, 0x02, 0x02, 0x00, 0x02, 0x05, 0x05, 0x00, 0x03, 0x07, 0x01, 0x01
        /*0010*/ 	.byte	0x02, 0x03, 0x01, 0x00, 0x02, 0x06, 0x01, 0x00, 0x04, 0x0b, 0x08, 0x00, 0x09, 0x00, 0x00, 0x00
        /*0020*/ 	.byte	0x00, 0x00, 0x00, 0x00


//--------------------- .nv.info._ZN7cutlass13device_kernelINS_4gemm6kernel13GemmUniversalIN4cute5tupleIJiiiiEEENS1_10collective13CollectiveMmaINS1_35MainloopSm100TmaUmmaWarpSpecializedILi8ELi2ELi4ENS5_IJNS4_1CILi8EEENSA_ILi1EEESC_EEEEENS5_IJNSA_ILi128EEENSA_ILi64EEESF_EEENS_10bfloat16_tENS5_IJlSC_lEEESI_SJ_NS4_8TiledMMAINS4_8MMA_AtomIJNS4_26SM100_MMA_F16BF16_2x1SM_SSISI_SI_fLi128ELi64ELNS4_4UMMA5MajorE0ELSO_0ELNSN_7ScaleInE0ELSP_0EEEEEENS4_6LayoutINS5_IJSC_SC_SC_EEENS5_IJNSA_ILi0EEESU_SU_EEEEENS5_IJNS4_10UnderscoreESX_SX_EEEEENS4_18SM100_TMA_2SM_LOADENS4_14ComposedLayoutINS4_7SwizzleILi3ELi4ELi3EEENS4_18smem_ptr_flag_bitsILi16EEENSS_INS5_IJSB_SG_EEENS5_IJSG_SC_EEEEEEEvNS4_8identityENS4_28SM100_TMA_2SM_LOAD_MULTICASTES19_vS1A_EENS_8epilogue10collective18CollectiveEpilogueINS1D_23Sm100TmaWarpSpecializedILi3ELi2ELi16ELb1ELb0EEEJNS5_IJSG_SG_SF_EEENS5_IJNSS_ISG_SC_EENSS_INS5_IJNSA_ILi16EEENSA_ILi2EEEEEENS5_IJSC_NSA_ILi32EEEEEEEEEEESI_SJ_SI_SJ_NS1D_6fusion15FusionCallbacksIS1H_NS1R_17LinearCombinationISI_fSI_fLNS_15FloatRoundStyleE2EEES1I_S1Q_JEEENS4_5SM1004TMEM4LOAD26SM100_TMEM_LOAD_32dp32b16xENS4_13SM90_TMA_LOADENS11_INS12_ILi1ELi4ELi3EEES15_NSS_INS5_IJSB_S1K_EEENS5_IJS1K_SC_EEEEEEENS4_39AutoVectorizingCopyWithAssumedAlignmentILi128EEENS4_14SM90_TMA_STOREES26_S28_S28_EEEvvEEEEvNT_6ParamsE --------------------------
	.section	.nv.info._ZN7cutlass13device_kernelINS_4gemm6kernel13GemmUniversalIN4cute5tupleIJiiiiEEENS1_10collective13CollectiveMmaINS1_35MainloopSm100TmaUmmaWarpSpecializedILi8ELi2ELi4ENS5_IJNS4_1CILi8EEENSA_ILi1EEESC_EEEEENS5_IJNSA_ILi128EEENSA_ILi64EEESF_EEENS_10bfloat16_tENS5_IJlSC_lEEESI_SJ_NS4_8TiledMMAINS4_8MMA_AtomIJNS4_26SM100_MMA_F16BF16_2x1SM_SSISI_SI_fLi128ELi64ELNS4_4UMMA5MajorE0ELSO_0ELNSN_7ScaleInE0ELSP_0EEEEEENS4_6LayoutINS5_IJSC_SC_SC_EEENS5_IJNSA_ILi0EEESU_SU_EEEEENS5_IJNS4_10UnderscoreESX_SX_EEEEENS4_18SM100_TMA_2SM_LOADENS4_14ComposedLayoutINS4_7SwizzleILi3ELi4ELi3EEENS4_18smem_ptr_flag_bitsILi16EEENSS_INS5_IJSB_SG_EEENS5_IJSG_SC_EEEEEEEvNS4_8identityENS4_28SM100_TMA_2SM_LOAD_MULTICASTES19_vS1A_EENS_8epilogue10collective18CollectiveEpilogueINS1D_23Sm100TmaWarpSpecializedILi3ELi2ELi16ELb1ELb0EEEJNS5_IJSG_SG_SF_EEENS5_IJNSS_ISG_SC_EENSS_INS5_IJNSA_ILi16EEENSA_ILi2EEEEEENS5_IJSC_NSA_ILi32EEEEEEEEEEESI_SJ_SI_SJ_NS1D_6fusion15FusionCallbacksIS1H_NS1R_17LinearCombinationISI_fSI_fLNS_15FloatRoundStyleE2EEES1I_S1Q_JEEENS4_5SM1004TMEM4LOAD26SM100_TMEM_LOAD_32dp32b16xENS4_13SM90_TMA_LOADENS11_INS12_ILi1ELi4ELi3EEES15_NSS_INS5_IJSB_S1K_EEENS5_IJS1K_SC_EEEEEEENS4_39AutoVectorizingCopyWithAssumedAlignmentILi128EEENS4_14SM90_TMA_STOREES26_S28_S28_EEEvvEEEEvNT_6ParamsE,"",@"SHT_CUDA_INFO"
	.sectionflags	@""
	.align	4


	//----- nvinfo : EIATTR_CUDA_API_VERSION
	.align		4
        /*0000*/ 	.byte	0x04, 0x37
        /*0002*/ 	.short	(.L_31 - .L_30)
.L_30:
        /*0004*/ 	.word	0x00000082


	//----- nvinfo : EIATTR_KPARAM_INFO
	.align		4
.L_31:
        /*0008*/ 	.byte	0x04, 0x17
        /*000a*/ 	.short	(.L_33 - .L_32)
.L_32:
        /*000c*/ 	.word	0x00000000
        /*0010*/ 	.short	0x0000
        /*0012*/ 	.short	0x0000
        /*0014*/ 	.byte	0x00, 0xf0, 0x01, 0x20


	//----- nvinfo : EIATTR_AT_ENTRY_FRAGMENTS
	.align		4
.L_33:
        /*0018*/ 	.byte	0x04, 0x4f
        /*001a*/ 	.short	(.L_35 - .L_34)


	//   ....[0]....
.L_34:
        /*001c*/ 	.word	0x00000007


	//----- nvinfo : EIATTR_RESERVED_SMEM_USED
	.align		4
.L_35:
        /*0020*/ 	.byte	0x01, 0x41
	.zero		2


	//----- nvinfo : EIATTR_SPARSE_MMA_MASK
	.align		4
        /*0024*/ 	.byte	0x03, 0x50
        /*0026*/ 	.short	0x0000


	//----- nvinfo : EIATTR_TCGEN05_2CTA_USED
	.align		4
        /*0028*/ 	.byte	0x01, 0x52
	.zero		2


	//----- nvinfo : EIATTR_MAXREG_COUNT
	.align		4
        /*002c*/ 	.byte	0x03, 0x1b
        /*002e*/ 	.short	0x00ff


	//----- nvinfo : EIATTR_NUM_BARRIERS
	.align		4
        /*0030*/ 	.byte	0x02, 0x4c
        /*0032*/ 	.byte	0x07
	.zero		1


	//----- nvinfo : EIATTR_EXTERNS
	.align		4
        /*0034*/ 	.byte	0x04, 0x0f
        /*0036*/ 	.short	(.L_37 - .L_36)


	//   ....[0]....
	.align		4
.L_36:
        /*0038*/ 	.word	index@(__assertfail)


	//----- nvinfo : EIATTR_MERCURY_ISA_VERSION
	.align		4
.L_37:
        /*003c*/ 	.byte	0x03, 0x5f
        /*003e*/ 	.short	0x0101


	//----- nvinfo : EIATTR_INT_WARP_WIDE_INSTR_OFFSETS
	.align		4
        /*0040*/ 	.byte	0x04, 0x31
        /*0042*/ 	.short	(.L_39 - .L_38)


	//   ....[0]....
.L_38:
        /*0044*/ 	.word	0x00000dd0


	//   ....[1]....
        /*0048*/ 	.word	0x00000e70


	//   ....[2]....
        /*004c*/ 	.word	0x000049b0


	//   ....[3]....
        /*0050*/ 	.word	0x000049e0


	//   ....[4]....
        /*0054*/ 	.word	0x00004a00


	//   ....[5]....
        /*0058*/ 	.word	0x00005570


	//   ....[6]....
        /*005c*/ 	.word	0x000056d0


	//   ....[7]....
        /*0060*/ 	.word	0x00005780


	//   ....[8]....
        /*0064*/ 	.word	0x00005890


	//   ....[9]....
        /*0068*/ 	.word	0x000059c0


	//   ....[10]....
        /*006c*/ 	.word	0x00005a70


	//----- nvinfo : EIATTR_COOP_GROUP_MASK_REGIDS
	.align		4
.L_39:
        /*0070*/ 	.byte	0x04, 0x29
        /*0072*/ 	.short	(.L_41 - .L_40)


	//   ....[0]....
.L_40:
        /*0074*/ 	.word	0xffffffff


	//   ....[1]....
        /*0078*/ 	.word	0xffffffff


	//   ....[2]....
        /*007c*/ 	.word	0xffffffff


	//   ....[3]....
        /*0080*/ 	.word	0xffffffff


	//   ....[4]....
        /*0084*/ 	.word	0xffffffff


	//   ....[5]....
        /*0088*/ 	.word	0xffffffff


	//   ....[6]....
        /*008c*/ 	.word	0xffffffff


	//   ....[7]....
        /*0090*/ 	.word	0xffffffff


	//   ....[8]....
        /*0094*/ 	.word	0xffffffff


	//   ....[9]....
        /*0098*/ 	.word	0xffffffff


	//   ....[10]....
        /*009c*/ 	.word	0xffffffff


	//   ....[11]....
        /*00a0*/ 	.word	0xffffffff


	//   ....[12]....
        /*00a4*/ 	.word	0xffffffff


	//   ....[13]....
        /*00a8*/ 	.word	0xffffffff


	//----- nvinfo : EIATTR_COOP_GROUP_INSTR_OFFSETS
	.align		4
.L_41:
        /*00ac*/ 	.byte	0x04, 0x28
        /*00ae*/ 	.short	(.L_43 - .L_42)


	//   ....[0]....
.L_42:
        /*00b0*/ 	.word	0x000000b0


	//   ....[1]....
        /*00b4*/ 	.word	0x00000520


	//   ....[2]....
        /*00b8*/ 	.word	0x00000760


	//   ....[3]....
        /*00bc*/ 	.word	0x000008d0


	//   ....[4]....
        /*00c0*/ 	.word	0x000009c0


	//   ....[5]....
        /*00c4*/ 	.word	0x00000b20


	//   ....[6]....
        /*00c8*/ 	.word	0x00000cb0


	//   ....[7]....
        /*00cc*/ 	.word	0x00000ef0


	//   ....[8]....
        /*00d0*/ 	.word	0x000024d0


	//   ....[9]....
        /*00d4*/ 	.word	0x000035d0


	//   ....[10]....
        /*00d8*/ 	.word	0x00003aa0


	//   ....[11]....
        /*00dc*/ 	.word	0x00003ad0


	//   ....[12]....
        /*00e0*/ 	.word	0x000048b0


	//   ....[13]....
        /*00e4*/ 	.word	0x00004ac0


	//----- nvinfo : EIATTR_VRC_CTA_INIT_COUNT
	.align		4
.L_43:
        /*00e8*/ 	.byte	0x02, 0x4a
        /*00ea*/ 	.byte	0x80
	.zero		1


	//----- nvinfo : EIATTR_SYSCALL_OFFSETS
	.align		4
        /*00ec*/ 	.byte	0x04, 0x46
        /*00ee*/ 	.short	(.L_45 - .L_44)


	//   ....[0]....
.L_44:
        /*00f0*/ 	.word	0x000066f0


	//   ....[1]....
        /*00f4*/ 	.word	0x000067e0


	//   ....[2]....
        /*00f8*/ 	.word	0x00007000


	//   ....[3]....
        /*00fc*/ 	.word	0x00007990


	//----- nvinfo : EIATTR_MBARRIER_INSTR_OFFSETS
	.align		4
.L_45:
        /*0100*/ 	.byte	0x04, 0x39
        /*0102*/ 	.short	(.L_47 - .L_46)


	//   ....[0]....
.L_46:
        /*0104*/ 	.word	0x00000650
        /*0108*/ 	.word	0x000000ff
        /*010c*/ 	.word	0x00000000
        /*0110*/ 	.short	0x0100
        /*0112*/ 	.byte	0x04
	.zero		1


	//   ....[1]....
        /*0114*/ 	.word	0x00000660
        /*0118*/ 	.word	0x000000ff
        /*011c*/ 	.word	0x00000040
        /*0120*/ 	.short	0x0100
        /*0122*/ 	.byte	0x04
	.zero		1


	//   ....[2]....
        /*0124*/ 	.word	0x00000670
        /*0128*/ 	.word	0x000000ff
        /*012c*/ 	.word	0x00000008
        /*0130*/ 	.short	0x0100
        /*0132*/ 	.byte	0x04
	.zero		1


	//   ....[3]....
        /*0134*/ 	.word	0x00000680
        /*0138*/ 	.word	0x000000ff
        /*013c*/ 	.word	0x00000048
        /*0140*/ 	.short	0x0100
        /*0142*/ 	.byte	0x04
	.zero		1


	//   ....[4]....
        /*0144*/ 	.word	0x00000690
        /*0148*/ 	.word	0x000000ff
        /*014c*/ 	.word	0x00000010
        /*0150*/ 	.short	0x0100
        /*0152*/ 	.byte	0x04
	.zero		1


	//   ....[5]....
        /*0154*/ 	.word	0x000006a0
        /*0158*/ 	.word	0x000000ff
        /*015c*/ 	.word	0x00000050
        /*0160*/ 	.short	0x0100
        /*0162*/ 	.byte	0x04
	.zero		1


	//   ....[6]....
        /*0164*/ 	.word	0x000006b0
        /*0168*/ 	.word	0x000000ff
        /*016c*/ 	.word	0x00000018
        /*0170*/ 	.short	0x0100
        /*0172*/ 	.byte	0x04
	.zero		1


	//   ....[7]....
        /*0174*/ 	.word	0x000006c0
        /*0178*/ 	.word	0x000000ff
        /*017c*/ 	.word	0x00000058
        /*0180*/ 	.short	0x0100
        /*0182*/ 	.byte	0x04
	.zero		1


	//   ....[8]....
        /*0184*/ 	.word	0x000006d0
        /*0188*/ 	.word	0x000000ff
        /*018c*/ 	.word	0x00000020
        /*0190*/ 	.short	0x0100
        /*0192*/ 	.byte	0x04
	.zero		1


	//   ....[9]....
        /*0194*/ 	.word	0x000006e0
        /*0198*/ 	.word	0x000000ff
        /*019c*/ 	.word	0x00000060
        /*01a0*/ 	.short	0x0100
        /*01a2*/ 	.byte	0x04
	.zero		1


	//   ....[10]....
        /*01a4*/ 	.word	0x000006f0
        /*01a8*/ 	.word	0x000000ff
        /*01ac*/ 	.word	0x00000028
        /*01b0*/ 	.short	0x0100
        /*01b2*/ 	.byte	0x04
	.zero		1


	//   ....[11]....
        /*01b4*/ 	.word	0x00000700
        /*01b8*/ 	.word	0x000000ff
        /*01bc*/ 	.word	0x00000068
        /*01c0*/ 	.short	0x0100
        /*01c2*/ 	.byte	0x04
	.zero		1


	//   ....[12]....
        /*01c4*/ 	.word	0x00000710
        /*01c8*/ 	.word	0x000000ff
        /*01cc*/ 	.word	0x00000030
        /*01d0*/ 	.short	0x0100
        /*01d2*/ 	.byte	0x04
	.zero		1


	//   ....[13]....
        /*01d4*/ 	.word	0x00000720
        /*01d8*/ 	.word	0x000000ff
        /*01dc*/ 	.word	0x00000070
        /*01e0*/ 	.short	0x0100
        /*01e2*/ 	.byte	0x04
	.zero		1


	//   ....[14]....
        /*01e4*/ 	.word	0x00000730
        /*01e8*/ 	.word	0x000000ff
        /*01ec*/ 	.word	0x00000038
        /*01f0*/ 	.short	0x0100
        /*01f2*/ 	.byte	0x04
	.zero		1


	//   ....[15]....
        /*01f4*/ 	.word	0x00000740
        /*01f8*/ 	.word	0x000000ff
        /*01fc*/ 	.word	0x00000078
        /*0200*/ 	.short	0x0100
        /*0202*/ 	.byte	0x04
	.zero		1


	//   ....[16]....
        /*0204*/ 	.word	0x00000860
        /*0208*/ 	.word	0x000000ff
        /*020c*/ 	.word	0x00000080
        /*0210*/ 	.short	0x0100
        /*0212*/ 	.byte	0x04
	.zero		1


	//   ....[17]....
        /*0214*/ 	.word	0x00000870
        /*0218*/ 	.word	0x000000ff
        /*021c*/ 	.word	0x00000098
        /*0220*/ 	.short	0x0100
        /*0222*/ 	.byte	0x04
	.zero		1


	//   ....[18]....
        /*0224*/ 	.word	0x00000880
        /*0228*/ 	.word	0x000000ff
        /*022c*/ 	.word	0x00000088
        /*0230*/ 	.short	0x0100
        /*0232*/ 	.byte	0x04
	.zero		1


	//   ....[19]....
        /*0234*/ 	.word	0x00000890
        /*0238*/ 	.word	0x000000ff
        /*023c*/ 	.word	0x000000a0
        /*0240*/ 	.short	0x0100
        /*0242*/ 	.byte	0x04
	.zero		1


	//   ....[20]....
        /*0244*/ 	.word	0x000008a0
        /*0248*/ 	.word	0x000000ff
        /*024c*/ 	.word	0x00000090
        /*0250*/ 	.short	0x0100
        /*0252*/ 	.byte	0x04
	.zero		1


	//   ....[21]....
        /*0254*/ 	.word	0x000008b0
        /*0258*/ 	.word	0x000000ff
        /*025c*/ 	.word	0x000000a8
        /*0260*/ 	.short	0x0100
        /*0262*/ 	.byte	0x04
	.zero		1


	//   ....[22]....
        /*0264*/ 	.word	0x00000990
        /*0268*/ 	.word	0x000000ff
        /*026c*/ 	.word	0x000000b0
        /*0270*/ 	.short	0x0100
        /*0272*/ 	.byte	0x06
	.zero		1


	//   ....[23]....
        /*0274*/ 	.word	0x000009a0
        /*0278*/ 	.word	0x000000ff
        /*027c*/ 	.word	0x000000b8
        /*0280*/ 	.short	0x0100
        /*0282*/ 	.byte	0x06
	.zero		1


	//   ....[24]....
        /*0284*/ 	.word	0x00000ad0
        /*0288*/ 	.word	0x000000ff
        /*028c*/ 	.word	0x000000c0
        /*0290*/ 	.short	0x0100
        /*0292*/ 	.byte	0x06
	.zero		1


	//   ....[25]....
        /*0294*/ 	.word	0x00000ae0
        /*0298*/ 	.word	0x000000ff
        /*029c*/ 	.word	0x000000d0
        /*02a0*/ 	.short	0x0100
        /*02a2*/ 	.byte	0x06
	.zero		1


	//   ....[26]....
        /*02a4*/ 	.word	0x00000af0
        /*02a8*/ 	.word	0x000000ff
        /*02ac*/ 	.word	0x000000c8
        /*02b0*/ 	.short	0x0100
        /*02b2*/ 	.byte	0x06
	.zero		1


	//   ....[27]....
        /*02b4*/ 	.word	0x00000b00
        /*02b8*/ 	.word	0x000000ff
        /*02bc*/ 	.word	0x000000d8
        /*02c0*/ 	.short	0x0100
        /*02c2*/ 	.byte	0x06
	.zero		1


	//   ....[28]....
        /*02c4*/ 	.word	0x00000c20
        /*02c8*/ 	.word	0x000000ff
        /*02cc*/ 	.word	0x000000e0
        /*02d0*/ 	.short	0x0100
        /*02d2*/ 	.byte	0x04
	.zero		1


	//   ....[29]....
        /*02d4*/ 	.word	0x00000c30
        /*02d8*/ 	.word	0x000000ff
        /*02dc*/ 	.word	0x00000100
        /*02e0*/ 	.short	0x0100
        /*02e2*/ 	.byte	0x04
	.zero		1


	//   ....[30]....
        /*02e4*/ 	.word	0x00000c40
        /*02e8*/ 	.word	0x000000ff
        /*02ec*/ 	.word	0x000000e8
        /*02f0*/ 	.short	0x0100
        /*02f2*/ 	.byte	0x04
	.zero		1


	//   ....[31]....
        /*02f4*/ 	.word	0x00000c50
        /*02f8*/ 	.word	0x000000ff
        /*02fc*/ 	.word	0x00000108
        /*0300*/ 	.short	0x0100
        /*0302*/ 	.byte	0x04
	.zero		1


	//   ....[32]....
        /*0304*/ 	.word	0x00000c60
        /*0308*/ 	.word	0x000000ff
        /*030c*/ 	.word	0x000000f0
        /*0310*/ 	.short	0x0100
        /*0312*/ 	.byte	0x04
	.zero		1


	//   ....[33]....
        /*0314*/ 	.word	0x00000c70
        /*0318*/ 	.word	0x000000ff
        /*031c*/ 	.word	0x00000110
        /*0320*/ 	.short	0x0100
        /*0322*/ 	.byte	0x04
	.zero		1


	//   ....[34]....
        /*0324*/ 	.word	0x00000c80
        /*0328*/ 	.word	0x000000ff
        /*032c*/ 	.word	0x000000f8
        /*0330*/ 	.short	0x0100
        /*0332*/ 	.byte	0x04
	.zero		1


	//   ....[35]....
        /*0334*/ 	.word	0x00000c90
        /*0338*/ 	.word	0x000000ff
        /*033c*/ 	.word	0x00000118
        /*0340*/ 	.short	0x0100
        /*0342*/ 	.byte	0x04
	.zero		1


	//   ....[36]....
        /*0344*/ 	.word	0x00000d80
        /*0348*/ 	.word	0x000000ff
        /*034c*/ 	.word	0x00000120
        /*0350*/ 	.short	0x0100
        /*0352*/ 	.byte	0x04
	.zero		1


	//   ....[37]....
        /*0354*/ 	.word	0x00000d90
        /*0358*/ 	.word	0x000000ff
        /*035c*/ 	.word	0x00000130
        /*0360*/ 	.short	0x0100
        /*0362*/ 	.byte	0x04
	.zero		1


	//   ....[38]....
        /*0364*/ 	.word	0x00000da0
        /*0368*/ 	.word	0x000000ff
        /*036c*/ 	.word	0x00000128
        /*0370*/ 	.short	0x0100
        /*0372*/ 	.byte	0x04
	.zero		1


	//   ....[39]....
        /*0374*/ 	.word	0x00000db0
        /*0378*/ 	.word	0x000000ff
        /*037c*/ 	.word	0x00000138
        /*0380*/ 	.short	0x0100
        /*0382*/ 	.byte	0x04
	.zero		1


	//   ....[40]....
        /*0384*/ 	.word	0x00000eb0
        /*0388*/ 	.word	0x000000ff
        /*038c*/ 	.word	0x00000140
        /*0390*/ 	.short	0x0100
        /*0392*/ 	.byte	0x06
	.zero		1


	//   ....[41]....
        /*0394*/ 	.word	0x00001b20
        /*0398*/ 	.word	0x00000000
        /*039c*/ 	.word	0x00000130
        /*03a0*/ 	.short	0x010a
        /*03a2*/ 	.byte	0xff
	.zero		1


	//   ....[42]....
        /*03a4*/ 	.word	0x00001b50
        /*03a8*/ 	.word	0x00000000
        /*03ac*/ 	.word	0x00000120
        /*03b0*/ 	.short	0x0101
        /*03b2*/ 	.byte	0xff
	.zero		1


	//   ....[43]....
        /*03b4*/ 	.word	0x00001c10
        /*03b8*/ 	.word	0x000000ff
        /*03bc*/ 	.word	0x00000040
        /*03c0*/ 	.short	0x010a
        /*03c2*/ 	.byte	0x04
	.zero		1


	//   ....[44]....
        /*03c4*/ 	.word	0x00001ce0
        /*03c8*/ 	.word	0x000000ff
        /*03cc*/ 	.word	0x00000040
        /*03d0*/ 	.short	0x010a
        /*03d2*/ 	.byte	0x21
	.zero		1


	//   ....[45]....
        /*03d4*/ 	.word	0x00001e90
        /*03d8*/ 	.word	0x000000ff
        /*03dc*/ 	.word	0x00000040
        /*03e0*/ 	.short	0x010a
        /*03e2*/ 	.byte	0x05
	.zero		1


	//   ....[46]....
        /*03e4*/ 	.word	0x00002070
        /*03e8*/ 	.word	0x000000ff
        /*03ec*/ 	.word	0x000000b8
        /*03f0*/ 	.short	0x0101
        /*03f2*/ 	.byte	0x0e
	.zero		1


	//   ....[47]....
        /*03f4*/ 	.word	0x00002090
        /*03f8*/ 	.word	0x000000ff
        /*03fc*/ 	.word	0x00000040
        /*0400*/ 	.short	0x010a
        /*0402*/ 	.byte	0x04
	.zero		1


	//   ....[48]....
        /*0404*/ 	.word	0x00002110
        /*0408*/ 	.word	0x000000ff
        /*040c*/ 	.word	0x00000040
        /*0410*/ 	.short	0x010a
        /*0412*/ 	.byte	0x07
	.zero		1


	//   ....[49]....
        /*0414*/ 	.word	0x00002250
        /*0418*/ 	.word	0x000000ff
        /*041c*/ 	.word	0x00000040
        /*0420*/ 	.short	0x010a
        /*0422*/ 	.byte	0x04
	.zero		1


	//   ....[50]....
        /*0424*/ 	.word	0x00002500
        /*0428*/ 	.word	0x00000003
        /*042c*/ 	.word	0x000000c0
        /*0430*/ 	.short	0x010a
        /*0432*/ 	.byte	0xff
	.zero		1


	//   ....[51]....
        /*0434*/ 	.word	0x00002650
        /*0438*/ 	.word	0x00000000
        /*043c*/ 	.word	0x00000000
        /*0440*/ 	.short	0x0101
        /*0442*/ 	.byte	0xff
	.zero		1


	//   ....[52]....
        /*0444*/ 	.word	0x00002c10
        /*0448*/ 	.word	0x000000ff
        /*044c*/ 	.word	0x00000000
        /*0450*/ 	.short	0x010a
        /*0452*/ 	.byte	0x04
	.zero		1


	//   ....[53]....
        /*0454*/ 	.word	0x00002ca0
        /*0458*/ 	.word	0x000000ff
        /*045c*/ 	.word	0x00000000
        /*0460*/ 	.short	0x010a
        /*0462*/ 	.byte	0x05
	.zero		1


	//   ....[54]....
        /*0464*/ 	.word	0x00002d30
        /*0468*/ 	.word	0x000000ff
        /*046c*/ 	.word	0x00000000
        /*0470*/ 	.short	0x010a
        /*0472*/ 	.byte	0x05
	.zero		1


	//   ....[55]....
        /*0474*/ 	.word	0x00002dc0
        /*0478*/ 	.word	0x000000ff
        /*047c*/ 	.word	0x00000000
        /*0480*/ 	.short	0x010a
        /*0482*/ 	.byte	0x05
	.zero		1


	//   ....[56]....
        /*0484*/ 	.word	0x00002e50
        /*0488*/ 	.word	0x000000ff
        /*048c*/ 	.word	0x00000000
        /*0490*/ 	.short	0x010a
        /*0492*/ 	.byte	0x05
	.zero		1


	//   ....[57]....
        /*0494*/ 	.word	0x00002ee0
        /*0498*/ 	.word	0x000000ff
        /*049c*/ 	.word	0x00000000
        /*04a0*/ 	.short	0x010a
        /*04a2*/ 	.byte	0x05
	.zero		1


	//   ....[58]....
        /*04a4*/ 	.word	0x00002f70
        /*04a8*/ 	.word	0x000000ff
        /*04ac*/ 	.word	0x00000000
        /*04b0*/ 	.short	0x010a
        /*04b2*/ 	.byte	0x05
	.zero		1


	//   ....[59]....
        /*04b4*/ 	.word	0x00003010
        /*04b8*/ 	.word	0x00000000
        /*04bc*/ 	.word	0x00000000
        /*04c0*/ 	.short	0x010a
        /*04c2*/ 	.byte	0xff
	.zero		1


	//   ....[60]....
        /*04c4*/ 	.word	0x00003130
        /*04c8*/ 	.word	0x00000000
        /*04cc*/ 	.word	0x00000120
        /*04d0*/ 	.short	0x010a
        /*04d2*/ 	.byte	0xff
	.zero		1


	//   ....[61]....
        /*04d4*/ 	.word	0x000031a0
        /*04d8*/ 	.word	0x00000000
        /*04dc*/ 	.word	0x00000000
        /*04e0*/ 	.short	0x0101
        /*04e2*/ 	.byte	0xff
	.zero		1


	//   ....[62]....
        /*04e4*/ 	.word	0x000031c0
        /*04e8*/ 	.word	0x000000ff
        /*04ec*/ 	.word	0x000000d0
        /*04f0*/ 	.short	0x010a
        /*04f2*/ 	.byte	0x04
	.zero		1


	//   ....[63]....
        /*04f4*/ 	.word	0x000032e0
        /*04f8*/ 	.word	0x00000000
        /*04fc*/ 	.word	0x000000c0
        /*0500*/ 	.short	0x010a
        /*0502*/ 	.byte	0xff
	.zero		1


	//   ....[64]....
        /*0504*/ 	.word	0x000033e0
        /*0508*/ 	.word	0x00000000
        /*050c*/ 	.word	0x00000000
        /*0510*/ 	.short	0x0101
        /*0512*/ 	.byte	0xff
	.zero		1


	//   ....[65]....
        /*0514*/ 	.word	0x00003470
        /*0518*/ 	.word	0x000000ff
        /*051c*/ 	.word	0x000000d0
        /*0520*/ 	.short	0x0106
        /*0522*/ 	.byte	0x04
	.zero		1


	//   ....[66]....
        /*0524*/ 	.word	0x00003490
        /*0528*/ 	.word	0x000000ff
        /*052c*/ 	.word	0x000000d0
        /*0530*/ 	.short	0x010a
        /*0532*/ 	.byte	0x04
	.zero		1


	//   ....[67]....
        /*0534*/ 	.word	0x00003520
        /*0538*/ 	.word	0x000000ff
        /*053c*/ 	.word	0x000000d0
        /*0540*/ 	.short	0x0106
        /*0542*/ 	.byte	0x07
	.zero		1


	//   ....[68]....
        /*0544*/ 	.word	0x00003560
        /*0548*/ 	.word	0x00000000
        /*054c*/ 	.word	0x000000d0
        /*0550*/ 	.short	0x010a
        /*0552*/ 	.byte	0xff
	.zero		1


	//   ....[69]....
        /*0554*/ 	.word	0x000037a0
        /*0558*/ 	.word	0x000000ff
        /*055c*/ 	.word	0x00000008
        /*0560*/ 	.short	0x010a
        /*0562*/ 	.byte	0x05
	.zero		1


	//   ....[70]....
        /*0564*/ 	.word	0x000037c0
        /*0568*/ 	.word	0x000000ff
        /*056c*/ 	.word	0x00000008
        /*0570*/ 	.short	0x010a
        /*0572*/ 	.byte	0x05
	.zero		1


	//   ....[71]....
        /*0574*/ 	.word	0x00003950
        /*0578*/ 	.word	0x000000ff
        /*057c*/ 	.word	0x00000008
        /*0580*/ 	.short	0x010a
        /*0582*/ 	.byte	0x05
	.zero		1


	//   ....[72]....
        /*0584*/ 	.word	0x00003970
        /*0588*/ 	.word	0x000000ff
        /*058c*/ 	.word	0x00000008
        /*0590*/ 	.short	0x010a
        /*0592*/ 	.byte	0x05
	.zero		1


	//   ....[73]....
        /*0594*/ 	.word	0x00003a30
        /*0598*/ 	.word	0x000000ff
        /*059c*/ 	.word	0x00000000
        /*05a0*/ 	.short	0x0101
        /*05a2*/ 	.byte	0x04
	.zero		1


	//   ....[74]....
        /*05a4*/ 	.word	0x00003df0
        /*05a8*/ 	.word	0x00000000
        /*05ac*/ 	.word	0x000000c0
        /*05b0*/ 	.short	0x010a
        /*05b2*/ 	.byte	0xff
	.zero		1


	//   ....[75]....
        /*05b4*/ 	.word	0x00003eb0
        /*05b8*/ 	.word	0x00000000
        /*05bc*/ 	.word	0x00000000
        /*05c0*/ 	.short	0x0101
        /*05c2*/ 	.byte	0xff
	.zero		1


	//   ....[76]....
        /*05c4*/ 	.word	0x00003f70
        /*05c8*/ 	.word	0x000000ff
        /*05cc*/ 	.word	0x00000000
        /*05d0*/ 	.short	0x010a
        /*05d2*/ 	.byte	0x04
	.zero		1


	//   ....[77]....
        /*05d4*/ 	.word	0x00003f80
        /*05d8*/ 	.word	0x000000ff
        /*05dc*/ 	.word	0x00000100
        /*05e0*/ 	.short	0x010a
        /*05e2*/ 	.byte	0x2e
	.zero		1


	//   ....[78]....
        /*05e4*/ 	.word	0x00004030
        /*05e8*/ 	.word	0x000000ff
        /*05ec*/ 	.word	0x00000000
        /*05f0*/ 	.short	0x010a
        /*05f2*/ 	.byte	0x07
	.zero		1


	//   ....[79]....
        /*05f4*/ 	.word	0x00004160
        /*05f8*/ 	.word	0x000000ff
        /*05fc*/ 	.word	0x00000000
        /*0600*/ 	.short	0x010a
        /*0602*/ 	.byte	0x04
	.zero		1


	//   ....[80]....
        /*0604*/ 	.word	0x000045a0
        /*0608*/ 	.word	0x000000ff
        /*060c*/ 	.word	0x00000000
        /*0610*/ 	.short	0x010a
        /*0612*/ 	.byte	0x04
	.zero		1


	//   ....[81]....
        /*0614*/ 	.word	0x00004630
        /*0618*/ 	.word	0x000000ff
        /*061c*/ 	.word	0x00000000
        /*0620*/ 	.short	0x010a
        /*0622*/ 	.byte	0x05
	.zero		1


	//   ....[82]....
        /*0624*/ 	.word	0x000046c0
        /*0628*/ 	.word	0x000000ff
        /*062c*/ 	.word	0x00000000
        /*0630*/ 	.short	0x010a
        /*0632*/ 	.byte	0x05
	.zero		1


	//   ....[83]....
        /*0634*/ 	.word	0x00004760
        /*0638*/ 	.word	0x00000000
        /*063c*/ 	.word	0x00000000
        /*0640*/ 	.short	0x010a
        /*0642*/ 	.byte	0xff
	.zero		1


	//   ....[84]....
        /*0644*/ 	.word	0x000047a0
        /*0648*/ 	.word	0x00000000
        /*064c*/ 	.word	0x00000000
        /*0650*/ 	.short	0x010a
        /*0652*/ 	.byte	0xff
	.zero		1


	//   ....[85]....
        /*0654*/ 	.word	0x00004810
        /*0658*/ 	.word	0x000000ff
        /*065c*/ 	.word	0x00000000
        /*0660*/ 	.short	0x0101
        /*0662*/ 	.byte	0x04
	.zero		1


	//   ....[86]....
        /*0664*/ 	.word	0x00004850
        /*0668*/ 	.word	0x000000ff
        /*066c*/ 	.word	0x00000140
        /*0670*/ 	.short	0x010a
        /*0672*/ 	.byte	0x29
	.zero		1


	//   ....[87]....
        /*0674*/ 	.word	0x000048a0
        /*0678*/ 	.word	0x000000ff
        /*067c*/ 	.word	0x00000000
        /*0680*/ 	.short	0x0101
        /*0682*/ 	.byte	0x04
	.zero		1


	//   ....[88]....
        /*0684*/ 	.word	0x00004d40
        /*0688*/ 	.word	0x00000008
        /*068c*/ 	.word	0x000000c0
        /*0690*/ 	.short	0x010a
        /*0692*/ 	.byte	0xff
	.zero		1


	//   ....[89]....
        /*0694*/ 	.word	0x00004eb0
        /*0698*/ 	.word	0x00000000
        /*069c*/ 	.word	0x00000000
        /*06a0*/ 	.short	0x0101
        /*06a2*/ 	.byte	0xff
	.zero		1


	//   ....[90]....
        /*06a4*/ 	.word	0x00005380
        /*06a8*/ 	.word	0x000000ff
        /*06ac*/ 	.word	0x000000b8
        /*06b0*/ 	.short	0x010a
        /*06b2*/ 	.byte	0x15
	.zero		1


	//   ....[91]....
        /*06b4*/ 	.word	0x00005550
        /*06b8*/ 	.word	0x000000ff
        /*06bc*/ 	.word	0x00000098
        /*06c0*/ 	.short	0x010a
        /*06c2*/ 	.byte	0x04
	.zero		1


	//   ....[92]....
        /*06c4*/ 	.word	0x000057a0
        /*06c8*/ 	.word	0x000000ff
        /*06cc*/ 	.word	0x00000080
        /*06d0*/ 	.short	0x010b
        /*06d2*/ 	.byte	0x04
	.zero		1


	//   ....[93]....
        /*06d4*/ 	.word	0x000057b0
        /*06d8*/ 	.word	0x000000ff
        /*06dc*/ 	.word	0x00000000
        /*06e0*/ 	.short	0x0101
        /*06e2*/ 	.byte	0x07
	.zero		1


	//   ....[94]....
        /*06e4*/ 	.word	0x000057c0
        /*06e8*/ 	.word	0x000000ff
        /*06ec*/ 	.word	0x00000098
        /*06f0*/ 	.short	0x010a
        /*06f2*/ 	.byte	0x05
	.zero		1


	//   ....[95]....
        /*06f4*/ 	.word	0x00005a90
        /*06f8*/ 	.word	0x000000ff
        /*06fc*/ 	.word	0x00000080
        /*0700*/ 	.short	0x010b
        /*0702*/ 	.byte	0x05
	.zero		1


	//   ....[96]....
        /*0704*/ 	.word	0x00005aa0
        /*0708*/ 	.word	0x000000ff
        /*070c*/ 	.word	0x00000000
        /*0710*/ 	.short	0x0101
        /*0712*/ 	.byte	0x04
	.zero		1


	//   ....[97]....
        /*0714*/ 	.word	0x00005af0
        /*0718*/ 	.word	0x000000ff
        /*071c*/ 	.word	0x00000000
        /*0720*/ 	.short	0x010a
        /*0722*/ 	.byte	0x04
	.zero		1


	//   ....[98]....
        /*0724*/ 	.word	0x00005b80
        /*0728*/ 	.word	0x000000ff
        /*072c*/ 	.word	0x00000000
        /*0730*/ 	.short	0x010a
        /*0732*/ 	.byte	0x05
	.zero		1


	//   ....[99]....
        /*0734*/ 	.word	0x00005c20
        /*0738*/ 	.word	0x00000000
        /*073c*/ 	.word	0x00000000
        /*0740*/ 	.short	0x010a
        /*0742*/ 	.byte	0xff
	.zero		1


	//   ....[100]....
        /*0744*/ 	.word	0x00005f60
        /*0748*/ 	.word	0x00000000
        /*074c*/ 	.word	0x000000c0
        /*0750*/ 	.short	0x010a
        /*0752*/ 	.byte	0xff
	.zero		1


	//   ....[101]....
        /*0754*/ 	.word	0x00006030
        /*0758*/ 	.word	0x00000000
        /*075c*/ 	.word	0x00000000
        /*0760*/ 	.short	0x0101
        /*0762*/ 	.byte	0xff
	.zero		1


	//   ....[102]....
        /*0764*/ 	.word	0x00006c90
        /*0768*/ 	.word	0x00000000
        /*076c*/ 	.word	0x00000080
        /*0770*/ 	.short	0x010a
        /*0772*/ 	.byte	0xff
	.zero		1


	//   ....[103]....
        /*0774*/ 	.word	0x00006cc0
        /*0778*/ 	.word	0x00000035
        /*077c*/ 	.word	0x000000e0
        /*0780*/ 	.short	0x010a
        /*0782*/ 	.byte	0xff
	.zero		1


	//   ....[104]....
        /*0784*/ 	.word	0x00006dd0
        /*0788*/ 	.word	0x00000000
        /*078c*/ 	.word	0x00000080
        /*0790*/ 	.short	0x010a
        /*0792*/ 	.byte	0xff
	.zero		1


	//   ....[105]....
        /*0794*/ 	.word	0x00006ee0
        /*0798*/ 	.word	0x00000035
        /*079c*/ 	.word	0x000000e0
        /*07a0*/ 	.short	0x010a
        /*07a2*/ 	.byte	0xff
	.zero		1


	//   ....[106]....
        /*07a4*/ 	.word	0x00007700
        /*07a8*/ 	.word	0x00000000
        /*07ac*/ 	.word	0x00000000
        /*07b0*/ 	.short	0x0101
        /*07b2*/ 	.byte	0xff
	.zero		1


	//   ....[107]....
        /*07b4*/ 	.word	0x00007710
        /*07b8*/ 	.word	0x00000002
        /*07bc*/ 	.word	0x00000080
        /*07c0*/ 	.short	0x010a
        /*07c2*/ 	.byte	0xff
	.zero		1


	//   ....[108]....
        /*07c4*/ 	.word	0x000077d0
        /*07c8*/ 	.word	0x00000002
        /*07cc*/ 	.word	0x00000080
        /*07d0*/ 	.short	0x010a
        /*07d2*/ 	.byte	0xff
	.zero		1


	//   ....[109]....
        /*07d4*/ 	.word	0x00007b30
        /*07d8*/ 	.word	0x00000035
        /*07dc*/ 	.word	0x00000000
        /*07e0*/ 	.short	0x0101
        /*07e2*/ 	.byte	0xff
	.zero		1


	//   ....[110]....
        /*07e4*/ 	.word	0x00008100
        /*07e8*/ 	.word	0x00000000
        /*07ec*/ 	.word	0x00000000
        /*07f0*/ 	.short	0x0101
        /*07f2*/ 	.byte	0xff
	.zero		1


	//   ....[111]....
        /*07f4*/ 	.word	0x000083b0
        /*07f8*/ 	.word	0x000000ff
        /*07fc*/ 	.word	0x00000000
        /*0800*/ 	.short	0x0101
        /*0802*/ 	.byte	0x04
	.zero		1


	//   ....[112]....
        /*0804*/ 	.word	0x000083d0
        /*0808*/ 	.word	0x00000000
        /*080c*/ 	.word	0x00000130
        /*0810*/ 	.short	0x010a
        /*0812*/ 	.byte	0xff
	.zero		1


	//   ....[113]....
        /*0814*/ 	.word	0x00008430
        /*0818*/ 	.word	0x00000000
        /*081c*/ 	.word	0x00000040
        /*0820*/ 	.short	0x010a
        /*0822*/ 	.byte	0xff
	.zero		1


	//   ....[114]....
        /*0824*/ 	.word	0x00008490
        /*0828*/ 	.word	0x00000000
        /*082c*/ 	.word	0x00000040
        /*0830*/ 	.short	0x010a
        /*0832*/ 	.byte	0xff
	.zero		1


	//   ....[115]....
        /*0834*/ 	.word	0x000084e0
        /*0838*/ 	.word	0x00000003
        /*083c*/ 	.word	0x000000c0
        /*0840*/ 	.short	0x010a
        /*0842*/ 	.byte	0xff
	.zero		1


	//   ....[116]....
        /*0844*/ 	.word	0x00008540
        /*0848*/ 	.word	0x00000000
        /*084c*/ 	.word	0x00000000
        /*0850*/ 	.short	0x010a
        /*0852*/ 	.byte	0xff
	.zero		1


	//   ....[117]....
        /*0854*/ 	.word	0x000085a0
        /*0858*/ 	.word	0x00000000
        /*085c*/ 	.word	0x00000000
        /*0860*/ 	.short	0x010a
        /*0862*/ 	.byte	0xff
	.zero		1


	//   ....[118]....
        /*0864*/ 	.word	0x00008600
        /*0868*/ 	.word	0x00000000
        /*086c*/ 	.word	0x00000000
        /*0870*/ 	.short	0x010a
        /*0872*/ 	.byte	0xff
	.zero		1


	//   ....[119]....
        /*0874*/ 	.word	0x00008660
        /*0878*/ 	.word	0x00000000
        /*087c*/ 	.word	0x00000000
        /*0880*/ 	.short	0x010a
        /*0882*/ 	.byte	0xff
	.zero		1


	//   ....[120]....
        /*0884*/ 	.word	0x000086c0
        /*0888*/ 	.word	0x00000000
        /*088c*/ 	.word	0x00000000
        /*0890*/ 	.short	0x010a
        /*0892*/ 	.byte	0xff
	.zero		1


	//   ....[121]....
        /*0894*/ 	.word	0x00008720
        /*0898*/ 	.word	0x00000000
        /*089c*/ 	.word	0x00000000
        /*08a0*/ 	.short	0x010a
        /*08a2*/ 	.byte	0xff
	.zero		1


	//   ....[122]....
        /*08a4*/ 	.word	0x00008780
        /*08a8*/ 	.word	0x00000000
        /*08ac*/ 	.word	0x00000000
        /*08b0*/ 	.short	0x010a
        /*08b2*/ 	.byte	0xff
	.zero		1


	//   ....[123]....
        /*08b4*/ 	.word	0x000087d0
        /*08b8*/ 	.word	0x00000000
        /*08bc*/ 	.word	0x00000120
        /*08c0*/ 	.short	0x010a
        /*08c2*/ 	.byte	0xff
	.zero		1


	//   ....[124]....
        /*08c4*/ 	.word	0x00008830
        /*08c8*/ 	.word	0x00000000
        /*08cc*/ 	.word	0x000000d0
        /*08d0*/ 	.short	0x010a
        /*08d2*/ 	.byte	0xff
	.zero		1


	//   ....[125]....
        /*08d4*/ 	.word	0x00008880
        /*08d8*/ 	.word	0x00000000
        /*08dc*/ 	.word	0x000000c0
        /*08e0*/ 	.short	0x010a
        /*08e2*/ 	.byte	0xff
	.zero		1


	//   ....[126]....
        /*08e4*/ 	.word	0x000088e0
        /*08e8*/ 	.word	0x00000000
        /*08ec*/ 	.word	0x000000d0
        /*08f0*/ 	.short	0x010a
        /*08f2*/ 	.byte	0xff
	.zero		1


	//   ....[127]....
        /*08f4*/ 	.word	0x00008940
        /*08f8*/ 	.word	0x00000005
        /*08fc*/ 	.word	0x00000008
        /*0900*/ 	.short	0x010a
        /*0902*/ 	.byte	0xff
	.zero		1


	//   ....[128]....
        /*0904*/ 	.word	0x00008a20
        /*0908*/ 	.word	0x00000003
        /*090c*/ 	.word	0x00000008
        /*0910*/ 	.short	0x010a
        /*0912*/ 	.byte	0xff
	.zero		1


	//   ....[129]....
        /*0914*/ 	.word	0x00008a70
        /*0918*/ 	.word	0x00000000
        /*091c*/ 	.word	0x000000c0
        /*0920*/ 	.short	0x010a
        /*0922*/ 	.byte	0xff
	.zero		1


	//   ....[130]....
        /*0924*/ 	.word	0x00008ad0
        /*0928*/ 	.word	0x00000000
        /*092c*/ 	.word	0x00000100
        /*0930*/ 	.short	0x010a
        /*0932*/ 	.byte	0xff
	.zero		1


	//   ....[131]....
        /*0934*/ 	.word	0x00008b30
        /*0938*/ 	.word	0x00000000
        /*093c*/ 	.word	0x00000000
        /*0940*/ 	.short	0x010a
        /*0942*/ 	.byte	0xff
	.zero		1


	//   ....[132]....
        /*0944*/ 	.word	0x00008b90
        /*0948*/ 	.word	0x00000000
        /*094c*/ 	.word	0x00000000
        /*0950*/ 	.short	0x010a
        /*0952*/ 	.byte	0xff
	.zero		1


	//   ....[133]....
        /*0954*/ 	.word	0x00008bf0
        /*0958*/ 	.word	0x00000000
        /*095c*/ 	.word	0x00000000
        /*0960*/ 	.short	0x010a
        /*0962*/ 	.byte	0xff
	.zero		1


	//   ....[134]....
        /*0964*/ 	.word	0x00008c50
        /*0968*/ 	.word	0x00000000
        /*096c*/ 	.word	0x00000000
        /*0970*/ 	.short	0x010a
        /*0972*/ 	.byte	0xff
	.zero		1


	//   ....[135]....
        /*0974*/ 	.word	0x00008cb0
        /*0978*/ 	.word	0x00000000
        /*097c*/ 	.word	0x00000140
        /*0980*/ 	.short	0x010a
        /*0982*/ 	.byte	0xff
	.zero		1


	//   ....[136]....
        /*0984*/ 	.word	0x00008d00
        /*0988*/ 	.word	0x00000008
        /*098c*/ 	.word	0x000000c0
        /*0990*/ 	.short	0x010a
        /*0992*/ 	.byte	0xff
	.zero		1


	//   ....[137]....
        /*0994*/ 	.word	0x00008d60
        /*0998*/ 	.word	0x00000000
        /*099c*/ 	.word	0x000000b8
        /*09a0*/ 	.short	0x010a
        /*09a2*/ 	.byte	0xff
	.zero		1


	//   ....[138]....
        /*09a4*/ 	.word	0x00008dc0
        /*09a8*/ 	.word	0x00000000
        /*09ac*/ 	.word	0x00000098
        /*09b0*/ 	.short	0x010a
        /*09b2*/ 	.byte	0xff
	.zero		1


	//   ....[139]....
        /*09b4*/ 	.word	0x00008e20
        /*09b8*/ 	.word	0x00000002
        /*09bc*/ 	.word	0x00000098
        /*09c0*/ 	.short	0x010a
        /*09c2*/ 	.byte	0xff
	.zero		1


	//   ....[140]....
        /*09c4*/ 	.word	0x00008e80
        /*09c8*/ 	.word	0x00000000
        /*09cc*/ 	.word	0x00000000
        /*09d0*/ 	.short	0x010a
        /*09d2*/ 	.byte	0xff
	.zero		1


	//   ....[141]....
        /*09d4*/ 	.word	0x00008ee0
        /*09d8*/ 	.word	0x00000000
        /*09dc*/ 	.word	0x00000000
        /*09e0*/ 	.short	0x010a
        /*09e2*/ 	.byte	0xff
	.zero		1


	//   ....[142]....
        /*09e4*/ 	.word	0x00008f30
        /*09e8*/ 	.word	0x00000000
        /*09ec*/ 	.word	0x000000c0
        /*09f0*/ 	.short	0x010a
        /*09f2*/ 	.byte	0xff
	.zero		1


	//   ....[143]....
        /*09f4*/ 	.word	0x00008f80
        /*09f8*/ 	.word	0x00000000
        /*09fc*/ 	.word	0x00000080
        /*0a00*/ 	.short	0x010a
        /*0a02*/ 	.byte	0xff
	.zero		1


	//   ....[144]....
        /*0a04*/ 	.word	0x00008fd0
        /*0a08*/ 	.word	0x00000035
        /*0a0c*/ 	.word	0x000000e0
        /*0a10*/ 	.short	0x010a
        /*0a12*/ 	.byte	0xff
	.zero		1


	//   ....[145]....
        /*0a14*/ 	.word	0x00009020
        /*0a18*/ 	.word	0x00000002
        /*0a1c*/ 	.word	0x00000080
        /*0a20*/ 	.short	0x010a
        /*0a22*/ 	.byte	0xff
	.zero		1


	//----- nvinfo : EIATTR_NUM_MBARRIERS
	.align		4
.L_47:
        /*0a24*/ 	.byte	0x03, 0x38
        /*0a26*/ 	.short	0x0029


	//----- nvinfo : EIATTR_EXIT_INSTR_OFFSETS
	.align		4
        /*0a28*/ 	.byte	0x04, 0x1c
        /*0a2a*/ 	.short	(.L_49 - .L_48)


	//   ....[0]....
.L_48:
        /*0a2c*/ 	.word	0x00003040


	//   ....[1]....
        /*0a30*/ 	.word	0x00003530


	//   ....[2]....
        /*0a34*/ 	.word	0x00003590


	//   ....[3]....
        /*0a38*/ 	.word	0x00004ad0


	//   ....[4]....
        /*0a3c*/ 	.word	0x00005c50


	//   ....[5]....
        /*0a40*/ 	.word	0x00005c90


	//   ....[6]....
        /*0a44*/ 	.word	0x000082a0


	//   ....[7]....
        /*0a48*/ 	.word	0x00008320


	//   ....[8]....
        /*0a4c*/ 	.word	0x00008350


	//   ....[9]....
        /*0a50*/ 	.word	0x000083c0


	//----- nvinfo : EIATTR_MAX_THREADS
	.align		4
.L_49:
        /*0a54*/ 	.byte	0x04, 0x05
        /*0a56*/ 	.short	(.L_51 - .L_50)
.L_50:
        /*0a58*/ 	.word	0x00000100
        /*0a5c*/ 	.word	0x00000001
        /*0a60*/ 	.word	0x00000001


	//----- nvinfo : EIATTR_CRS_STACK_SIZE
	.align		4
.L_51:
        /*0a64*/ 	.byte	0x04, 0x1e
        /*0a66*/ 	.short	(.L_53 - .L_52)
.L_52:
        /*0a68*/ 	.word	0x00000000


	//----- nvinfo : EIATTR_CBANK_PARAM_SIZE
	.align		4
.L_53:
        /*0a6c*/ 	.byte	0x03, 0x19
        /*0a6e*/ 	.short	0x0800


	//----- nvinfo : EIATTR_PARAM_CBANK
	.align		4
        /*0a70*/ 	.byte	0x04, 0x0a
        /*0a72*/ 	.short	(.L_55 - .L_54)
	.align		4
.L_54:
        /*0a74*/ 	.word	index@(.nv.constant0._ZN7cutlass13device_kernelINS_4gemm6kernel13GemmUniversalIN4cute5tupleIJiiiiEEENS1_10collective13CollectiveMmaINS1_35MainloopSm100TmaUmmaWarpSpecializedILi8ELi2ELi4ENS5_IJNS4_1CILi8EEENSA_ILi1EEESC_EEEEENS5_IJNSA_ILi128EEENSA_ILi64EEESF_EEENS_10bfloat16_tENS5_IJlSC_lEEESI_SJ_NS4_8TiledMMAINS4_8MMA_AtomIJNS4_26SM100_MMA_F16BF16_2x1SM_SSISI_SI_fLi128ELi64ELNS4_4UMMA5MajorE0ELSO_0ELNSN_7ScaleInE0ELSP_0EEEEEENS4_6LayoutINS5_IJSC_SC_SC_EEENS5_IJNSA_ILi0EEESU_SU_EEEEENS5_IJNS4_10UnderscoreESX_SX_EEEEENS4_18SM100_TMA_2SM_LOADENS4_14ComposedLayoutINS4_7SwizzleILi3ELi4ELi3EEENS4_18smem_ptr_flag_bitsILi16EEENSS_INS5_IJSB_SG_EEENS5_IJSG_SC_EEEEEEEvNS4_8identityENS4_28SM100_TMA_2SM_LOAD_MULTICASTES19_vS1A_EENS_8epilogue10collective18CollectiveEpilogueINS1D_23Sm100TmaWarpSpecializedILi3ELi2ELi16ELb1ELb0EEEJNS5_IJSG_SG_SF_EEENS5_IJNSS_ISG_SC_EENSS_INS5_IJNSA_ILi16EEENSA_ILi2EEEEEENS5_IJSC_NSA_ILi32EEEEEEEEEEESI_SJ_SI_SJ_NS1D_6fusion15FusionCallbacksIS1H_NS1R_17LinearCombinationISI_fSI_fLNS_15FloatRoundStyleE2EEES1I_S1Q_JEEENS4_5SM1004TMEM4LOAD26SM100_TMEM_LOAD_32dp32b16xENS4_13SM90_TMA_LOADENS11_INS12_ILi1ELi4ELi3EEES15_NSS_INS5_IJSB_S1K_EEENS5_IJS1K_SC_EEEEEEENS4_39AutoVectorizingCopyWithAssumedAlignmentILi128EEENS4_14SM90_TMA_STOREES26_S28_S28_EEEvvEEEEvNT_6ParamsE)
        /*0a78*/ 	.short	0x0380
        /*0a7a*/ 	.short	0x0800


	//----- nvinfo : EIATTR_SW_WAR
	.align		4
.L_55:
        /*0a7c*/ 	.byte	0x04, 0x36
        /*0a7e*/ 	.short	(.L_57 - .L_56)
.L_56:
        /*0a80*/ 	.word	0x00000008
.L_57:


//--------------------- .nv.callgraph             --------------------------
	.section	.nv.callgraph,"",@"SHT_CUDA_CALLGRAPH"
	.align	4
	.sectionentsize	8
	.align		4
        /*0000*/ 	.word	0x00000000
	.align		4
        /*0004*/ 	.word	0xffffffff
	.align		4
        /*0008*/ 	.word	index@(_ZN7cutlass13device_kernelINS_4gemm6kernel13GemmUniversalIN4cute5tupleIJiiiiEEENS1_10collective13CollectiveMmaINS1_35MainloopSm100TmaUmmaWarpSpecializedILi8ELi2ELi4ENS5_IJNS4_1CILi8EEENSA_ILi1EEESC_EEEEENS5_IJNSA_ILi128EEENSA_ILi64EEESF_EEENS_10bfloat16_tENS5_IJlSC_lEEESI_SJ_NS4_8TiledMMAINS4_8MMA_AtomIJNS4_26SM100_MMA_F16BF16_2x1SM_SSISI_SI_fLi128ELi64ELNS4_4UMMA5MajorE0ELSO_0ELNSN_7ScaleInE0ELSP_0EEEEEENS4_6LayoutINS5_IJSC_SC_SC_EEENS5_IJNSA_ILi0EEESU_SU_EEEEENS5_IJNS4_10UnderscoreESX_SX_EEEEENS4_18SM100_TMA_2SM_LOADENS4_14ComposedLayoutINS4_7SwizzleILi3ELi4ELi3EEENS4_18smem_ptr_flag_bitsILi16EEENSS_INS5_IJSB_SG_EEENS5_IJSG_SC_EEEEEEEvNS4_8identityENS4_28SM100_TMA_2SM_LOAD_MULTICASTES19_vS1A_EENS_8epilogue10collective18CollectiveEpilogueINS1D_23Sm100TmaWarpSpecializedILi3ELi2ELi16ELb1ELb0EEEJNS5_IJSG_SG_SF_EEENS5_IJNSS_ISG_SC_EENSS_INS5_IJNSA_ILi16EEENSA_ILi2EEEEEENS5_IJSC_NSA_ILi32EEEEEEEEEEESI_SJ_SI_SJ_NS1D_6fusion15FusionCallbacksIS1H_NS1R_17LinearCombinationISI_fSI_fLNS_15FloatRoundStyleE2EEES1I_S1Q_JEEENS4_5SM1004TMEM4LOAD26SM100_TMEM_LOAD_32dp32b16xENS4_13SM90_TMA_LOADENS11_INS12_ILi1ELi4ELi3EEES15_NSS_INS5_IJSB_S1K_EEENS5_IJS1K_SC_EEEEEEENS4_39AutoVectorizingCopyWithAssumedAlignmentILi128EEENS4_14SM90_TMA_STOREES26_S28_S28_EEEvvEEEEvNT_6ParamsE)
	.align		4
        /*000c*/ 	.word	index@(__assertfail)
	.align		4
        /*0010*/ 	.word	0x00000000
	.align		4
        /*0014*/ 	.word	0xfffffffe
	.align		4
        /*0018*/ 	.word	0x00000000
	.align		4
        /*001c*/ 	.word	0xfffffffd
	.align		4
        /*0020*/ 	.word	0x00000000
	.align		4
        /*0024*/ 	.word	0xfffffffc


//--------------------- .nv.constant4             --------------------------
	.section	.nv.constant4,"a",@progbits
	.align	8
	.align		8
.nv.constant4:
        /*0000*/ 	.dword	__assertfail
	.align		8
        /*0008*/ 	.dword	__unnamed_1
	.align		8
        /*0010*/ 	.dword	__unnamed_2
	.align		8
        /*0018*/ 	.dword	_ZN40_INTERNAL_206f71ea_4_k_cu_58bddc2f_340244cuda3std3__45__cpo5beginE
	.align		8
        /*0020*/ 	.dword	_ZN40_INTERNAL_206f71ea_4_k_cu_58bddc2f_340244cuda3std3__45__cpo3endE
	.align		8
        /*0028*/ 	.dword	_ZN40_INTERNAL_206f71ea_4_k_cu_58bddc2f_340244cuda3std3__45__cpo6cbeginE
	.align		8
        /*0030*/ 	.dword	_ZN40_INTERNAL_206f71ea_4_k_cu_58bddc2f_340244cuda3std3__45__cpo4cendE
	.align		8
        /*0038*/ 	.dword	_ZN40_INTERNAL_206f71ea_4_k_cu_58bddc2f_340244cuda3std3__442_GLOBAL__N__206f71ea_4_k_cu_58bddc2f_340246ignoreE
	.align		8
        /*0040*/ 	.dword	_ZN40_INTERNAL_206f71ea_4_k_cu_58bddc2f_340244cuda3std3__419piecewise_constructE
	.align		8
        /*0048*/ 	.dword	_ZN40_INTERNAL_206f71ea_4_k_cu_58bddc2f_340244cuda3std3__48in_placeE
	.align		8
        /*0050*/ 	.dword	_ZN40_INTERNAL_206f71ea_4_k_cu_58bddc2f_340244cuda3std6ranges3__45__cpo4swapE
	.align		8
        /*0058*/ 	.dword	_ZN40_INTERNAL_206f71ea_4_k_cu_58bddc2f_340244cuda3std6ranges3__45__cpo9iter_moveE
	.align		8
        /*0060*/ 	.dword	_ZN40_INTERNAL_206f71ea_4_k_cu_58bddc2f_340244cute7productE
	.align		8
        /*0068*/ 	.dword	_ZN40_INTERNAL_206f71ea_4_k_cu_58bddc2f_340244cute1_E
	.align		8
        /*0070*/ 	.dword	$str$25
	.align		8
        /*0078*/ 	.dword	$str$26
	.align		8
        /*0080*/ 	.dword	$str$27
	.align		8
        /*0088*/ 	.dword	$str$28


//--------------------- .text._ZN7cutlass13device_kernelINS_4gemm6kernel13GemmUniversalIN4cute5tupleIJiiiiEEENS1_10collective13CollectiveMmaINS1_35MainloopSm100TmaUmmaWarpSpecializedILi8ELi2ELi4ENS5_IJNS4_1CILi8EEENSA_ILi1EEESC_EEEEENS5_IJNSA_ILi128EEENSA_ILi64EEESF_EEENS_10bfloat16_tENS5_IJlSC_lEEESI_SJ_NS4_8TiledMMAINS4_8MMA_AtomIJNS4_26SM100_MMA_F16BF16_2x1SM_SSISI_SI_fLi128ELi64ELNS4_4UMMA5MajorE0ELSO_0ELNSN_7ScaleInE0ELSP_0EEEEEENS4_6LayoutINS5_IJSC_SC_SC_EEENS5_IJNSA_ILi0EEESU_SU_EEEEENS5_IJNS4_10UnderscoreESX_SX_EEEEENS4_18SM100_TMA_2SM_LOADENS4_14ComposedLayoutINS4_7SwizzleILi3ELi4ELi3EEENS4_18smem_ptr_flag_bitsILi16EEENSS_INS5_IJSB_SG_EEENS5_IJSG_SC_EEEEEEEvNS4_8identityENS4_28SM100_TMA_2SM_LOAD_MULTICASTES19_vS1A_EENS_8epilogue10collective18CollectiveEpilogueINS1D_23Sm100TmaWarpSpecializedILi3ELi2ELi16ELb1ELb0EEEJNS5_IJSG_SG_SF_EEENS5_IJNSS_ISG_SC_EENSS_INS5_IJNSA_ILi16EEENSA_ILi2EEEEEENS5_IJSC_NSA_ILi32EEEEEEEEEEESI_SJ_SI_SJ_NS1D_6fusion15FusionCallbacksIS1H_NS1R_17LinearCombinationISI_fSI_fLNS_15FloatRoundStyleE2EEES1I_S1Q_JEEENS4_5SM1004TMEM4LOAD26SM100_TMEM_LOAD_32dp32b16xENS4_13SM90_TMA_LOADENS11_INS12_ILi1ELi4ELi3EEES15_NSS_INS5_IJSB_S1K_EEENS5_IJS1K_SC_EEEEEEENS4_39AutoVectorizingCopyWithAssumedAlignmentILi128EEENS4_14SM90_TMA_STOREES26_S28_S28_EEEvvEEEEvNT_6ParamsE --------------------------
	.section	.text._ZN7cutlass13device_kernelINS_4gemm6kernel13GemmUniversalIN4cute5tupleIJiiiiEEENS1_10collective13CollectiveMmaINS1_35MainloopSm100TmaUmmaWarpSpecializedILi8ELi2ELi4ENS5_IJNS4_1CILi8EEENSA_ILi1EEESC_EEEEENS5_IJNSA_ILi128EEENSA_ILi64EEESF_EEENS_10bfloat16_tENS5_IJlSC_lEEESI_SJ_NS4_8TiledMMAINS4_8MMA_AtomIJNS4_26SM100_MMA_F16BF16_2x1SM_SSISI_SI_fLi128ELi64ELNS4_4UMMA5MajorE0ELSO_0ELNSN_7ScaleInE0ELSP_0EEEEEENS4_6LayoutINS5_IJSC_SC_SC_EEENS5_IJNSA_ILi0EEESU_SU_EEEEENS5_IJNS4_10UnderscoreESX_SX_EEEEENS4_18SM100_TMA_2SM_LOADENS4_14ComposedLayoutINS4_7SwizzleILi3ELi4ELi3EEENS4_18smem_ptr_flag_bitsILi16EEENSS_INS5_IJSB_SG_EEENS5_IJSG_SC_EEEEEEEvNS4_8identityENS4_28SM100_TMA_2SM_LOAD_MULTICASTES19_vS1A_EENS_8epilogue10collective18CollectiveEpilogueINS1D_23Sm100TmaWarpSpecializedILi3ELi2ELi16ELb1ELb0EEEJNS5_IJSG_SG_SF_EEENS5_IJNSS_ISG_SC_EENSS_INS5_IJNSA_ILi16EEENSA_ILi2EEEEEENS5_IJSC_NSA_ILi32EEEEEEEEEEESI_SJ_SI_SJ_NS1D_6fusion15FusionCallbacksIS1H_NS1R_17LinearCombinationISI_fSI_fLNS_15FloatRoundStyleE2EEES1I_S1Q_JEEENS4_5SM1004TMEM4LOAD26SM100_TMEM_LOAD_32dp32b16xENS4_13SM90_TMA_LOADENS11_INS12_ILi1ELi4ELi3EEES15_NSS_INS5_IJSB_S1K_EEENS5_IJS1K_SC_EEEEEEENS4_39AutoVectorizingCopyWithAssumedAlignmentILi128EEENS4_14SM90_TMA_STOREES26_S28_S28_EEEvvEEEEvNT_6ParamsE,"ax",@progbits
	.align	128
.text._ZN7cutlass13device_kernelINS_4gemm6kernel13GemmUniversalIN4cute5tupleIJiiiiEEENS1_10collective13CollectiveMmaINS1_35MainloopSm100TmaUmmaWarpSpecializedILi8ELi2ELi4ENS5_IJNS4_1CILi8EEENSA_ILi1EEESC_EEEEENS5_IJNSA_ILi128EEENSA_ILi64EEESF_EEENS_10bfloat16_tENS5_IJlSC_lEEESI_SJ_NS4_8TiledMMAINS4_8MMA_AtomIJNS4_26SM100_MMA_F16BF16_2x1SM_SSISI_SI_fLi128ELi64ELNS4_4UMMA5MajorE0ELSO_0ELNSN_7ScaleInE0ELSP_0EEEEEENS4_6LayoutINS5_IJSC_SC_SC_EEENS5_IJNSA_ILi0EEESU_SU_EEEEENS5_IJNS4_10UnderscoreESX_SX_EEEEENS4_18SM100_TMA_2SM_LOADENS4_14ComposedLayoutINS4_7SwizzleILi3ELi4ELi3EEENS4_18smem_ptr_flag_bitsILi16EEENSS_INS5_IJSB_SG_EEENS5_IJSG_SC_EEEEEEEvNS4_8identityENS4_28SM100_TMA_2SM_LOAD_MULTICASTES19_vS1A_EENS_8epilogue10collective18CollectiveEpilogueINS1D_23Sm100TmaWarpSpecializedILi3ELi2ELi16ELb1ELb0EEEJNS5_IJSG_SG_SF_EEENS5_IJNSS_ISG_SC_EENSS_INS5_IJNSA_ILi16EEENSA_ILi2EEEEEENS5_IJSC_NSA_ILi32EEEEEEEEEEESI_SJ_SI_SJ_NS1D_6fusion15FusionCallbacksIS1H_NS1R_17LinearCombinationISI_fSI_fLNS_15FloatRoundStyleE2EEES1I_S1Q_JEEENS4_5SM1004TMEM4LOAD26SM100_TMEM_LOAD_32dp32b16xENS4_13SM90_TMA_LOADENS11_INS12_ILi1ELi4ELi3EEES15_NSS_INS5_IJSB_S1K_EEENS5_IJS1K_SC_EEEEEEENS4_39AutoVectorizingCopyWithAssumedAlignmentILi128EEENS4_14SM90_TMA_STOREES26_S28_S28_EEEvvEEEEvNT_6ParamsE:
        .type           _ZN7cutlass13device_kernelINS_4gemm6kernel13GemmUniversalIN4cute5tupleIJiiiiEEENS1_10collective13CollectiveMmaINS1_35MainloopSm100TmaUmmaWarpSpecializedILi8ELi2ELi4ENS5_IJNS4_1CILi8EEENSA_ILi1EEESC_EEEEENS5_IJNSA_ILi128EEENSA_ILi64EEESF_EEENS_10bfloat16_tENS5_IJlSC_lEEESI_SJ_NS4_8TiledMMAINS4_8MMA_AtomIJNS4_26SM100_MMA_F16BF16_2x1SM_SSISI_SI_fLi128ELi64ELNS4_4UMMA5MajorE0ELSO_0ELNSN_7ScaleInE0ELSP_0EEEEEENS4_6LayoutINS5_IJSC_SC_SC_EEENS5_IJNSA_ILi0EEESU_SU_EEEEENS5_IJNS4_10UnderscoreESX_SX_EEEEENS4_18SM100_TMA_2SM_LOADENS4_14ComposedLayoutINS4_7SwizzleILi3ELi4ELi3EEENS4_18smem_ptr_flag_bitsILi16EEENSS_INS5_IJSB_SG_EEENS5_IJSG_SC_EEEEEEEvNS4_8identityENS4_28SM100_TMA_2SM_LOAD_MULTICASTES19_vS1A_EENS_8epilogue10collective18CollectiveEpilogueINS1D_23Sm100TmaWarpSpecializedILi3ELi2ELi16ELb1ELb0EEEJNS5_IJSG_SG_SF_EEENS5_IJNSS_ISG_SC_EENSS_INS5_IJNSA_ILi16EEENSA_ILi2EEEEEENS5_IJSC_NSA_ILi32EEEEEEEEEEESI_SJ_SI_SJ_NS1D_6fusion15FusionCallbacksIS1H_NS1R_17LinearCombinationISI_fSI_fLNS_15FloatRoundStyleE2EEES1I_S1Q_JEEENS4_5SM1004TMEM4LOAD26SM100_TMEM_LOAD_32dp32b16xENS4_13SM90_TMA_LOADENS11_INS12_ILi1ELi4ELi3EEES15_NSS_INS5_IJSB_S1K_EEENS5_IJS1K_SC_EEEEEEENS4_39AutoVectorizingCopyWithAssumedAlignmentILi128EEENS4_14SM90_TMA_STOREES26_S28_S28_EEEvvEEEEvNT_6ParamsE,@function
        .size           _ZN7cutlass13device_kernelINS_4gemm6kernel13GemmUniversalIN4cute5tupleIJiiiiEEENS1_10collective13CollectiveMmaINS1_35MainloopSm100TmaUmmaWarpSpecializedILi8ELi2ELi4ENS5_IJNS4_1CILi8EEENSA_ILi1EEESC_EEEEENS5_IJNSA_ILi128EEENSA_ILi64EEESF_EEENS_10bfloat16_tENS5_IJlSC_lEEESI_SJ_NS4_8TiledMMAINS4_8MMA_AtomIJNS4_26SM100_MMA_F16BF16_2x1SM_SSISI_SI_fLi128ELi64ELNS4_4UMMA5MajorE0ELSO_0ELNSN_7ScaleInE0ELSP_0EEEEEENS4_6LayoutINS5_IJSC_SC_SC_EEENS5_IJNSA_ILi0EEESU_SU_EEEEENS5_IJNS4_10UnderscoreESX_SX_EEEEENS4_18SM100_TMA_2SM_LOADENS4_14ComposedLayoutINS4_7SwizzleILi3ELi4ELi3EEENS4_18smem_ptr_flag_bitsILi16EEENSS_INS5_IJSB_SG_EEENS5_IJSG_SC_EEEEEEEvNS4_8identityENS4_28SM100_TMA_2SM_LOAD_MULTICASTES19_vS1A_EENS_8epilogue10collective18CollectiveEpilogueINS1D_23Sm100TmaWarpSpecializedILi3ELi2ELi16ELb1ELb0EEEJNS5_IJSG_SG_SF_EEENS5_IJNSS_ISG_SC_EENSS_INS5_IJNSA_ILi16EEENSA_ILi2EEEEEENS5_IJSC_NSA_ILi32EEEEEEEEEEESI_SJ_SI_SJ_NS1D_6fusion15FusionCallbacksIS1H_NS1R_17LinearCombinationISI_fSI_fLNS_15FloatRoundStyleE2EEES1I_S1Q_JEEENS4_5SM1004TMEM4LOAD26SM100_TMEM_LOAD_32dp32b16xENS4_13SM90_TMA_LOADENS11_INS12_ILi1ELi4ELi3EEES15_NSS_INS5_IJSB_S1K_EEENS5_IJS1K_SC_EEEEEEENS4_39AutoVectorizingCopyWithAssumedAlignmentILi128EEENS4_14SM90_TMA_STOREES26_S28_S28_EEEvvEEEEvNT_6ParamsE,(.L_x_189 - _ZN7cutlass13device_kernelINS_4gemm6kernel13GemmUniversalIN4cute5tupleIJiiiiEEENS1_10collective13CollectiveMmaINS1_35MainloopSm100TmaUmmaWarpSpecializedILi8ELi2ELi4ENS5_IJNS4_1CILi8EEENSA_ILi1EEESC_EEEEENS5_IJNSA_ILi128EEENSA_ILi64EEESF_EEENS_10bfloat16_tENS5_IJlSC_lEEESI_SJ_NS4_8TiledMMAINS4_8MMA_AtomIJNS4_26SM100_MMA_F16BF16_2x1SM_SSISI_SI_fLi128ELi64ELNS4_4UMMA5MajorE0ELSO_0ELNSN_7ScaleInE0ELSP_0EEEEEENS4_6LayoutINS5_IJSC_SC_SC_EEENS5_IJNSA_ILi0EEESU_SU_EEEEENS5_IJNS4_10UnderscoreESX_SX_EEEEENS4_18SM100_TMA_2SM_LOADENS4_14ComposedLayoutINS4_7SwizzleILi3ELi4ELi3EEENS4_18smem_ptr_flag_bitsILi16EEENSS_INS5_IJSB_SG_EEENS5_IJSG_SC_EEEEEEEvNS4_8identityENS4_28SM100_TMA_2SM_LOAD_MULTICASTES19_vS1A_EENS_8epilogue10collective18CollectiveEpilogueINS1D_23Sm100TmaWarpSpecializedILi3ELi2ELi16ELb1ELb0EEEJNS5_IJSG_SG_SF_EEENS5_IJNSS_ISG_SC_EENSS_INS5_IJNSA_ILi16EEENSA_ILi2EEEEEENS5_IJSC_NSA_ILi32EEEEEEEEEEESI_SJ_SI_SJ_NS1D_6fusion15FusionCallbacksIS1H_NS1R_17LinearCombinationISI_fSI_fLNS_15FloatRoundStyleE2EEES1I_S1Q_JEEENS4_5SM1004TMEM4LOAD26SM100_TMEM_LOAD_32dp32b16xENS4_13SM90_TMA_LOADENS11_INS12_ILi1ELi4ELi3EEES15_NSS_INS5_IJSB_S1K_EEENS5_IJS1K_SC_EEEEEEENS4_39AutoVectorizingCopyWithAssumedAlignmentILi128EEENS4_14SM90_TMA_STOREES26_S28_S28_EEEvvEEEEvNT_6ParamsE)
        .other          _ZN7cutlass13device_kernelINS_4gemm6kernel13GemmUniversalIN4cute5tupleIJiiiiEEENS1_10collective13CollectiveMmaINS1_35MainloopSm100TmaUmmaWarpSpecializedILi8ELi2ELi4ENS5_IJNS4_1CILi8EEENSA_ILi1EEESC_EEEEENS5_IJNSA_ILi128EEENSA_ILi64EEESF_EEENS_10bfloat16_tENS5_IJlSC_lEEESI_SJ_NS4_8TiledMMAINS4_8MMA_AtomIJNS4_26SM100_MMA_F16BF16_2x1SM_SSISI_SI_fLi128ELi64ELNS4_4UMMA5MajorE0ELSO_0ELNSN_7ScaleInE0ELSP_0EEEEEENS4_6LayoutINS5_IJSC_SC_SC_EEENS5_IJNSA_ILi0EEESU_SU_EEEEENS5_IJNS4_10UnderscoreESX_SX_EEEEENS4_18SM100_TMA_2SM_LOADENS4_14ComposedLayoutINS4_7SwizzleILi3ELi4ELi3EEENS4_18smem_ptr_flag_bitsILi16EEENSS_INS5_IJSB_SG_EEENS5_IJSG_SC_EEEEEEEvNS4_8identityENS4_28SM100_TMA_2SM_LOAD_MULTICASTES19_vS1A_EENS_8epilogue10collective18CollectiveEpilogueINS1D_23Sm100TmaWarpSpecializedILi3ELi2ELi16ELb1ELb0EEEJNS5_IJSG_SG_SF_EEENS5_IJNSS_ISG_SC_EENSS_INS5_IJNSA_ILi16EEENSA_ILi2EEEEEENS5_IJSC_NSA_ILi32EEEEEEEEEEESI_SJ_SI_SJ_NS1D_6fusion15FusionCallbacksIS1H_NS1R_17LinearCombinationISI_fSI_fLNS_15FloatRoundStyleE2EEES1I_S1Q_JEEENS4_5SM1004TMEM4LOAD26SM100_TMEM_LOAD_32dp32b16xENS4_13SM90_TMA_LOADENS11_INS12_ILi1ELi4ELi3EEES15_NSS_INS5_IJSB_S1K_EEENS5_IJS1K_SC_EEEEEEENS4_39AutoVectorizingCopyWithAssumedAlignmentILi128EEENS4_14SM90_TMA_STOREES26_S28_S28_EEEvvEEEEvNT_6ParamsE,@"STO_CUDA_ENTRY STV_DEFAULT"
_ZN7cutlass13device_kernelINS_4gemm6kernel13GemmUniversalIN4cute5tupleIJiiiiEEENS1_10collective13CollectiveMmaINS1_35MainloopSm100TmaUmmaWarpSpecializedILi8ELi2ELi4ENS5_IJNS4_1CILi8EEENSA_ILi1EEESC_EEEEENS5_IJNSA_ILi128EEENSA_ILi64EEESF_EEENS_10bfloat16_tENS5_IJlSC_lEEESI_SJ_NS4_8TiledMMAINS4_8MMA_AtomIJNS4_26SM100_MMA_F16BF16_2x1SM_SSISI_SI_fLi128ELi64ELNS4_4UMMA5MajorE0ELSO_0ELNSN_7ScaleInE0ELSP_0EEEEEENS4_6LayoutINS5_IJSC_SC_SC_EEENS5_IJNSA_ILi0EEESU_SU_EEEEENS5_IJNS4_10UnderscoreESX_SX_EEEEENS4_18SM100_TMA_2SM_LOADENS4_14ComposedLayoutINS4_7SwizzleILi3ELi4ELi3EEENS4_18smem_ptr_flag_bitsILi16EEENSS_INS5_IJSB_SG_EEENS5_IJSG_SC_EEEEEEEvNS4_8identityENS4_28SM100_TMA_2SM_LOAD_MULTICASTES19_vS1A_EENS_8epilogue10collective18CollectiveEpilogueINS1D_23Sm100TmaWarpSpecializedILi3ELi2ELi16ELb1ELb0EEEJNS5_IJSG_SG_SF_EEENS5_IJNSS_ISG_SC_EENSS_INS5_IJNSA_ILi16EEENSA_ILi2EEEEEENS5_IJSC_NSA_ILi32EEEEEEEEEEESI_SJ_SI_SJ_NS1D_6fusion15FusionCallbacksIS1H_NS1R_17LinearCombinationISI_fSI_fLNS_15FloatRoundStyleE2EEES1I_S1Q_JEEENS4_5SM1004TMEM4LOAD26SM100_TMEM_LOAD_32dp32b16xENS4_13SM90_TMA_LOADENS11_INS12_ILi1ELi4ELi3EEES15_NSS_INS5_IJSB_S1K_EEENS5_IJS1K_SC_EEEEEEENS4_39AutoVectorizingCopyWithAssumedAlignmentILi128EEENS4_14SM90_TMA_STOREES26_S28_S28_EEEvvEEEEvNT_6ParamsE:
[----:B------:R-:W1:Y:S01]  /*0000*/  LDC R1, c[0x0][0x37c] ;  /* 0x0000df00ff017b82 */ /* 0x000e620000000800 */
[----:B------:R-:W2:Y:S01]  /*0010*/  S2R R58, SR_TID.X ;  /* 0x00000000003a7919 */ /* 0x000ea20000002100 */
[----:B------:R-:W3:Y:S06]  /*0020*/  LDCU.64 UR8, c[0x0][0x890] ;  /* 0x00011200ff0877ac */ /* 0x000eec0008000a00 */
[----:B------:R-:W4:Y:S01]  /*0030*/  S2UR UR55, SR_CgaCtaId ;  /* 0x00000000003779c3 */ /* 0x000f220000008800 */
[----:B------:R-:W-:Y:S02]  /*0040*/  PRMT R46, RZ, 0x7610, R46 ;  /* 0x00007610ff2e7816 */ /* 0x000fe4000000002e */
[----:B------:R-:W-:Y:S01]  /*0050*/  ELECT P1, URZ, PT ;  /* 0x0000000000ff782f */ /* 0x000fe20003820000 */
[----:B---3--:R-:W-:-:S04]  /*0060*/  UISETP.NE.U32.AND UP0, UPT, UR8, URZ, UPT ;  /* 0x000000ff0800728c */ /* 0x008fc8000bf05070 */
[----:B------:R-:W-:Y:S02]  /*0070*/  UISETP.NE.AND.EX UP0, UPT, UR9, URZ, UPT, UP0 ;  /* 0x000000ff0900728c */ /* 0x000fe4000bf05300 */
[----:B----4-:R-:W-:Y:S02]  /*0080*/  ULOP3.LUT UR68, UR55, 0x1, URZ, 0xc0, !UPT ;  /* 0x0000000137447892 */ /* 0x010fe4000f8ec0ff */
[----:B------:R-:W-:Y:S01]  /*0090*/  ULOP3.LUT UR69, UR55, 0x1, URZ, 0x3c, !UPT ;  /* 0x0000000137457892 */ /* 0x000fe2000f8e3cff */
[----:B--2---:R-:W-:-:S05]  /*00a0*/  SHF.R.U32.HI R47, RZ, 0x5, R58 ;  /* 0x00000005ff2f7819 */ /* 0x004fca000001163a */
[----:B------:R-:W2:Y:S02]  /*00b0*/  SHFL.IDX PT, R0, R47, RZ, 0x1f ;  /* 0x00001fff2f007589 */ /* 0x000ea400000e0000 */
[----:B--2---:R-:W-:Y:S01]  /*00c0*/  R2UR UR20, R0 ;  /* 0x00000000001472ca */ /* 0x004fe200000e0000 */
[----:B-1----:R-:W-:-:S14]  /*00d0*/  BRA.U UP0, `(.L_x_0) ;  /* 0x0000000100307547 */ /* 0x002fdc000b800000 */
[----:B------:R-:W1:Y:S02]  /*00e0*/  LDCU.64 UR4, c[0x0][0x888] ;  /* 0x00011100ff0477ac */ /* 0x000e640008000a00 */
[----:B-1----:R-:W-:-:S04]  /*00f0*/  UISETP.NE.U32.AND UP0, UPT, UR4, URZ, UPT ;  /* 0x000000ff0400728c */ /* 0x002fc8000bf05070 */
[----:B------:R-:W-:-:S09]  /*0100*/  UISETP.NE.AND.EX UP0, UPT, UR5, URZ, UPT, UP0 ;  /* 0x000000ff0500728c */ /* 0x000fd2000bf05300 */
[----:B------:R-:W-:Y:S05]  /*0110*/  BRA.U !UP0, `(.L_x_1) ;  /* 0x0000000108147547 */ /* 0x000fea000b800000 */
[----:B------:R-:W1:Y:S01]  /*0120*/  LDC.64 R26, c[0x0][0x888] ;  /* 0x00022200ff1a7b82 */ /* 0x000e620000000a00 */
[----:B------:R-:W1:Y:S02]  /*0130*/  LDCU.64 UR4, c[0x0][0x358] ;  /* 0x00006b00ff0477ac */ /* 0x000e640008000a00 */
[----:B-1----:R1:W5:Y:S01]  /*0140*/  LDG.E R26, desc[UR4][R26.64] ;  /* 0x000000041a1a7981 */ /* 0x002362000c1e1900 */
[----:B------:R-:W-:Y:S01]  /*0150*/  HFMA2 R46, -RZ, RZ, 0, 5.9604644775390625e-08 ;  /* 0x00000001ff2e7431 */ /* 0x000fe200000001ff */
[----:B------:R-:W-:Y:S05]  /*0160*/  BRA `(.L_x_0) ;  /* 0x00000000000c7947 */ /* 0x000fea0003800000 */
.L_x_1:
[----:B------:R-:W1:Y:S01]  /*0170*/  LDCU UR4, c[0x0][0x880] ;  /* 0x00011000ff0477ac */ /* 0x000e620008000800 */
[----:B------:R-:W-:Y:S01]  /*0180*/  HFMA2 R46, -RZ, RZ, 0, 5.9604644775390625e-08 ;  /* 0x00000001ff2e7431 */ /* 0x000fe200000001ff */
[----:B-1----:R-:W-:-:S07]  /*0190*/  MOV R26, UR4 ;  /* 0x00000004001a7c02 */ /* 0x002fce0008000f00 */
.L_x_0:
[----:B------:R-:W2:Y:S02]  /*01a0*/  LDCU.64 UR4, c[0x0][0x8b0] ;  /* 0x00011600ff0477ac */ /* 0x000ea40008000a00 */
[----:B--2---:R-:W-:-:S04]  /*01b0*/  UISETP.NE.U32.AND UP0, UPT, UR4, URZ, UPT ;  /* 0x000000ff0400728c */ /* 0x004fc8000bf05070 */
[----:B------:R-:W-:-:S09]  /*01c0*/  UISETP.NE.AND.EX UP0, UPT, UR5, URZ, UPT, UP0 ;  /* 0x000000ff0500728c */ /* 0x000fd2000bf05300 */
[----:B------:R-:W-:Y:S05]  /*01d0*/  BRA.U UP0, `(.L_x_2) ;  /* 0x0000000100287547 */ /* 0x000fea000b800000 */
[----:B------:R-:W2:Y:S02]  /*01e0*/  LDCU.64 UR4, c[0x0][0x8a8] ;  /* 0x00011500ff0477ac */ /* 0x000ea40008000a00 */
[----:B--2---:R-:W-:-:S04]  /*01f0*/  UISETP.NE.U32.AND UP0, UPT, UR4, URZ, UPT ;  /* 0x000000ff0400728c */ /* 0x004fc8000bf05070 */
[----:B------:R-:W-:-:S09]  /*0200*/  UISETP.NE.AND.EX UP0, UPT, UR5, URZ, UPT, UP0 ;  /* 0x000000ff0500728c */ /* 0x000fd2000bf05300 */
[----:B------:R-:W-:Y:S05]  /*0210*/  BRA.U !UP0, `(.L_x_3) ;  /* 0x0000000108107547 */ /* 0x000fea000b800000 */
[----:B------:R-:W2:Y:S01]  /*0220*/  LDC.64 R24, c[0x0][0x8a8] ;  /* 0x00022a00ff187b82 */ /* 0x000ea20000000a00 */
[----:B------:R-:W2:Y:S02]  /*0230*/  LDCU.64 UR4, c[0x0][0x358] ;  /* 0x00006b00ff0477ac */ /* 0x000ea40008000a00 */
[----:B--2---:R2:W5:Y:S01]  /*0240*/  LDG.E R24, desc[UR4][R24.64] ;  /* 0x0000000418187981 */ /* 0x004562000c1e1900 */
[----:B------:R-:W-:Y:S05]  /*0250*/  BRA `(.L_x_2) ;  /* 0x0000000000087947 */ /* 0x000fea0003800000 */
.L_x_3:
[----:B------:R-:W2:Y:S02]  /*0260*/  LDCU UR4, c[0x0][0x8a0] ;  /* 0x00011400ff0477ac */ /* 0x000ea40008000800 */
[----:B--2---:R-:W-:Y:S02]  /*0270*/  MOV R24, UR4 ;  /* 0x0000000400187c02 */ /* 0x004fe40008000f00 */
.L_x_2:
[----:B------:R-:W-:Y:S01]  /*0280*/  IMAD.U32 R0, RZ, RZ, UR20 ;  /* 0x00000014ff007e24 */ /* 0x000fe2000f8e00ff */
[----:B------:R-:W-:Y:S04]  /*0290*/  BSSY.RECONVERGENT B0, `(.L_x_4) ;  /* 0x000000c000007945 */ /* 0x000fe80003800200 */
[C---:B------:R-:W-:Y:S02]  /*02a0*/  ISETP.NE.OR P2, PT, R0.reuse, 0x1, !P1 ;  /* 0x000000010000780c */ /* 0x040fe40004f45670 */
[----:B------:R-:W-:-:S11]  /*02b0*/  ISETP.NE.OR P0, PT, R0, 0x3, !P1 ;  /* 0x000000030000780c */ /* 0x000fd60004f05670 */
[----:B------:R-:W-:Y:S05]  /*02c0*/  @P2 BRA `(.L_x_5) ;  /* 0x0000000000202947 */ /* 0x000fea0003800000 */
[----:B------:R-:W3:Y:S02]  /*02d0*/  LDCU.64 UR4, c[0x0][0x348] ;  /* 0x00006900ff0477ac */ /* 0x000ee40008000a00 */
[----:B---3--:R-:W-:Y:S02]  /*02e0*/  UIADD3 UR6, UP1, UPT, UR4, 0x80, URZ ;  /* 0x0000008004067890 */ /* 0x008fe4000ff3e0ff */
[----:B------:R-:W-:Y:S02]  /*02f0*/  UIADD3 UR4, UP0, UPT, UR4, 0x180, URZ ;  /* 0x0000018004047890 */ /* 0x000fe4000ff1e0ff */
[----:B------:R-:W-:Y:S02]  /*0300*/  UIADD3.X UR7, UPT, UPT, URZ, UR5, URZ, UP1, !UPT ;  /* 0x00000005ff077290 */ /* 0x000fe40008ffe4ff */
[----:B------:R-:W-:-:S07]  /*0310*/  UIADD3.X UR5, UPT, UPT, URZ, UR5, URZ, UP0, !UPT ;  /* 0x00000005ff057290 */ /* 0x000fce00087fe4ff */
[----:B------:R3:W-:Y:S02]  /*0320*/  UTMACCTL.PF [UR6] ;  /* 0x00000000060079b9 */ /* 0x0007e40008040000 */
[----:B------:R3:W-:Y:S02]  /*0330*/  UTMACCTL.PF [UR4] ;  /* 0x00000000040079b9 */ /* 0x0007e40008040000 */
[----:B---3--:R-:W-:Y:S01]  /*0340*/  NOP ;  /* 0x0000000000007918 */ /* 0x008fe20000000000 */
.L_x_5:
[----:B------:R-:W-:Y:S05]  /*0350*/  BSYNC.RECONVERGENT B0 ;  /* 0x0000000000007941 */ /* 0x000fea0003800200 */
.L_x_4:
[----:B------:R-:W-:Y:S04]  /*0360*/  BSSY.RECONVERGENT B0, `(.L_x_6) ;  /* 0x000000a000007945 */ /* 0x000fe80003800200 */
        /* <DEDUP_REMOVED lines=9> */
.L_x_7:
[----:B------:R-:W-:Y:S05]  /*0400*/  BSYNC.RECONVERGENT B0 ;  /* 0x0000000000007941 */ /* 0x000fea0003800200 */
.L_x_6:
[----:B------:R-:W3:Y:S01]  /*0410*/  LDCU.64 UR4, c[0x0][0x888] ;  /* 0x00011100ff0477ac */ /* 0x000ee20008000a00 */
[----:B------:R-:W-:Y:S02]  /*0420*/  UISETP.EQ.U32.AND UP2, UPT, UR8, URZ, UPT ;  /* 0x000000ff0800728c */ /* 0x000fe4000bf42070 */
[----:B------:R-:W-:Y:S02]  /*0430*/  UPLOP3.LUT UP4, UPT, UPT, UPT, UPT, 0x80, 0x8 ;  /* 0x000000000008789c */ /* 0x000fe40003f8f070 */
[----:B---3--:R-:W-:-:S04]  /*0440*/  UISETP.NE.U32.AND UP0, UPT, UR4, URZ, UPT ;  /* 0x000000ff0400728c */ /* 0x008fc8000bf05070 */
[----:B------:R-:W-:-:S04]  /*0450*/  UISETP.NE.AND.EX UP1, UPT, UR5, URZ, UPT, UP0 ;  /* 0x000000ff0500728c */ /* 0x000fc8000bf25300 */
[----:B------:R-:W-:-:S04]  /*0460*/  UISETP.EQ.OR.EX UP3, UPT, UR9, URZ, !UP1, UP2 ;  /* 0x000000ff0900728c */ /* 0x000fc8000cf62720 */
[----:B------:R-:W-:-:S06]  /*0470*/  UP2UR UR4, UPR, URZ, 0x8 ;  /* 0x00000008ff047883 */ /* 0x000fcc0008000000 */
[----:B------:R-:W-:Y:S01]  /*0480*/  MOV R52, UR4 ;  /* 0x0000000400347c02 */ /* 0x000fe20008000f00 */
[----:B------:R-:W-:Y:S06]  /*0490*/  BRA.U !UP3, `(.L_x_8) ;  /* 0x000000010b207547 */ /* 0x000fec000b800000 */
[----:B------:R-:W-:Y:S01]  /*04a0*/  UISETP.NE.U32.AND UP2, UPT, UR8, URZ, UPT ;  /* 0x000000ff0800728c */ /* 0x000fe2000bf45070 */
[----:B-----5:R-:W-:Y:S01]  /*04b0*/  FSETP.NEU.AND P0, PT, R26, RZ, PT ;  /* 0x000000ff1a00720b */ /* 0x020fe20003f0d000 */
[----:B------:R-:W-:Y:S02]  /*04c0*/  USEL UR4, URZ, 0xffffffff, UP1 ;  /* 0xffffffffff047887 */ /* 0x000fe40008800000 */
[----:B------:R-:W-:-:S10]  /*04d0*/  UISETP.NE.AND.EX UP2, UPT, UR9, URZ, UPT, UP2 ;  /* 0x000000ff0900728c */ /* 0x000fd4000bf45320 */
[----:B------:R-:W-:Y:S01]  /*04e0*/  VOTEU.ANY UP0, P0 ;  /* 0x0000000000ff7886 */ /* 0x000fe20000000100 */
[----:B------:R-:W-:-:S04]  /*04f0*/  @!UP2 USEL UR4, URZ, 0xffffffff, UP0 ;  /* 0xffffffffff04a887 */ /* 0x000fc80008000000 */
[----:B------:R-:W-:-:S04]  /*0500*/  ULOP3.LUT UR4, UR4, 0x1, URZ, 0xc0, !UPT ;  /* 0x0000000104047892 */ /* 0x000fc8000f8ec0ff */
[----:B------:R-:W-:-:S11]  /*0510*/  UISETP.NE.U32.AND UP4, UPT, UR4, 0x1, UPT ;  /* 0x000000010400788c */ /* 0x000fd6000bf85070 */
.L_x_8:
[----:B------:R-:W3:Y:S01]  /*0520*/  SHFL.IDX PT, R0, R47, RZ, 0x1f ;  /* 0x00001fff2f007589 */ /* 0x000ee200000e0000 */
[----:B------:R-:W-:-:S04]  /*0530*/  UISETP.NE.AND UP0, UPT, UR20, 0x2, UPT ;  /* 0x000000021400788c */ /* 0x000fc8000bf05270 */
[----:B------:R-:W-:Y:S02]  /*0540*/  UISETP.EQ.AND UP2, UPT, UR68, URZ, !UP0 ;  /* 0x000000ff4400728c */ /* 0x000fe4000c742270 */
[----:B------:R-:W-:-:S04]  /*0550*/  USEL UR44, URZ, 0x1, UP0 ;  /* 0x00000001ff2c7887 */ /* 0x000fc80008000000 */
[----:B------:R-:W-:Y:S02]  /*0560*/  PLOP3.LUT P3, PT, P1, PT, UP2, 0x80, 0x8 ;  /* 0x000000000008781c */ /* 0x000fe40000f6f028 */
[----:B---3--:R-:W-:-:S13]  /*0570*/  ISETP.NE.AND P0, PT, R0, RZ, PT ;  /* 0x000000ff0000720c */ /* 0x008fda0003f05270 */
[----:B------:R-:W-:Y:S05]  /*0580*/  @P0 BRA `(.L_x_9) ;  /* 0x0000000000740947 */ /* 0x000fea0003800000 */
[----:B------:R-:W-:Y:S01]  /*0590*/  UMOV UR4, 0x400 ;  /* 0x0000040000047882 */ /* 0x000fe20000000000 */
[----:B------:R-:W-:Y:S01]  /*05a0*/  UMOV UR8, 0x1 ;  /* 0x0000000100087882 */ /* 0x000fe20000000000 */
[----:B------:R-:W-:Y:S01]  /*05b0*/  UMOV UR6, 0x4 ;  /* 0x0000000400067882 */ /* 0x000fe20000000000 */
[----:B------:R-:W-:Y:S02]  /*05c0*/  ULEA UR4, UR55, UR4, 0x18 ;  /* 0x0000000437047291 */ /* 0x000fe4000f8ec0ff */
[----:B------:R-:W-:-:S04]  /*05d0*/  UIADD3 UR8, UPT, UPT, -UR8, 0x100000, URZ ;  /* 0x0010000008087890 */ /* 0x000fc8000fffe1ff */
[----:B------:R-:W-:Y:S02]  /*05e0*/  USHF.L.U32 UR9, UR8, 0xb, URZ ;  /* 0x0000000b08097899 */ /* 0x000fe400080006ff */
[----:B------:R-:W-:Y:S02]  /*05f0*/  USHF.L.U32 UR8, UR8, 0x1, URZ ;  /* 0x0000000108087899 */ /* 0x000fe400080006ff */
[----:B------:R-:W-:-:S04]  /*0600*/  UIADD3 UR6, UPT, UPT, -UR6, 0x100000, URZ ;  /* 0x0010000006067890 */ /* 0x000fc8000fffe1ff */
[----:B------:R-:W-:Y:S02]  /*0610*/  USHF.L.U32 UR7, UR6, 0xb, URZ ;  /* 0x0000000b06077899 */ /* 0x000fe400080006ff */
[----:B------:R-:W-:Y:S01]  /*0620*/  USHF.L.U32 UR6, UR6, 0x1, URZ ;  /* 0x0000000106067899 */ /* 0x000fe200080006ff */
[----:B------:R-:W-:Y:S01]  /*0630*/  ELECT P0, URZ, PT ;  /* 0x0000000000ff782f */ /* 0x000fe20003800000 */
[----:B------:R-:W3:Y:S02]  /*0640*/  FENCE.VIEW.ASYNC.S ;  /* 0x00000000000073c6 */ /* 0x000ee40000000000 */
[----:B---3--:R3:W4:Y:S08]  /*0650*/  SYNCS.EXCH.64 URZ, [UR4], UR8 ;  /* 0x0000000804ff75b2 */ /* 0x0087300008000100 */
[----:B------:R3:W1:Y:S01]  /*0660*/  SYNCS.EXCH.64 URZ, [UR4+0x40], UR6 ;  /* 0x0000400604ff75b2 */ /* 0x0006620008000100 */
        /* <DEDUP_REMOVED lines=13> */
[----:B------:R3:W1:Y:S02]  /*0740*/  SYNCS.EXCH.64 URZ, [UR4+0x78], UR6 ;  /* 0x0000780604ff75b2 */ /* 0x0006640008000100 */
[----:B---3--:R-:W-:Y:S01]  /*0750*/  NOP ;  /* 0x0000000000007918 */ /* 0x008fe20000000000 */
.L_x_9:
[----:B------:R-:W3:Y:S01]  /*0760*/  SHFL.IDX PT, R0, R47, RZ, 0x1f ;  /* 0x00001fff2f007589 */ /* 0x000ee200000e0000 */
[----:B------:R-:W-:Y:S01]  /*0770*/  NOP ;  /* 0x0000000000007918 */ /* 0x000fe20000000000 */
[----:B---3--:R-:W-:-:S13]  /*0780*/  ISETP.NE.AND P0, PT, R0, 0x1, PT ;  /* 0x000000010000780c */ /* 0x008fda0003f05270 */
        /* <DEDUP_REMOVED lines=13> */
[----:B---3--:R3:W1:Y:S08]  /*0860*/  SYNCS.EXCH.64 URZ, [UR4+0x80], UR8 ;  /* 0x0000800804ff75b2 */ /* 0x0086700008000100 */
[----:B------:R3:W1:Y:S01]  /*0870*/  SYNCS.EXCH.64 URZ, [UR4+0x98], UR6 ;  /* 0x0000980604ff75b2 */ /* 0x0006620008000100 */
[----:B------:R3:W1:Y:S01]  /*0880*/  SYNCS.EXCH.64 URZ, [UR4+0x88], UR8 ;  /* 0x0000880804ff75b2 */ /* 0x0006620008000100 */
[----:B------:R3:W1:Y:S01]  /*0890*/  SYNCS.EXCH.64 URZ, [UR4+0xa0], UR6 ;  /* 0x0000a00604ff75b2 */ /* 0x0006620008000100 */
[----:B------:R3:W1:Y:S01]  /*08a0*/  SYNCS.EXCH.64 URZ, [UR4+0x90], UR8 ;  /* 0x0000900804ff75b2 */ /* 0x0006620008000100 */
[----:B------:R3:W1:Y:S01]  /*08b0*/  SYNCS.EXCH.64 URZ, [UR4+0xa8], UR6 ;  /* 0x0000a80604ff75b2 */ /* 0x0006620008000100 */
[----:B------:R-:W-:Y:S01]  /*08c0*/  NOP ;  /* 0x0000000000007918 */ /* 0x000fe20000000000 */
.L_x_10:
[----:B------:R-:W2:Y:S01]  /*08d0*/  SHFL.IDX PT, R0, R47, RZ, 0x1f ;  /* 0x00001fff2f007589 */ /* 0x000ea200000e0000 */
[----:B------:R-:W-:Y:S01]  /*08e0*/  NOP ;  /* 0x0000000000007918 */ /* 0x000fe20000000000 */
[----:B--2---:R-:W-:-:S13]  /*08f0*/  ISETP.NE.AND P0, PT, R0, 0x3, PT ;  /* 0x000000030000780c */ /* 0x004fda0003f05270 */
[----:B------:R-:W-:Y:S05]  /*0900*/  @P0 BRA `(.L_x_11) ;  /* 0x00000000002c0947 */ /* 0x000fea0003800000 */
[----:B---3--:R-:W-:Y:S01]  /*0910*/  UMOV UR6, 0x400 ;  /* 0x0000040000067882 */ /* 0x008fe20000000000 */
[----:B------:R-:W-:Y:S01]  /*0920*/  UMOV UR4, 0x20 ;  /* 0x0000002000047882 */ /* 0x000fe20000000000 */
[----:B------:R-:W-:Y:S02]  /*0930*/  ULEA UR6, UR55, UR6, 0x18 ;  /* 0x0000000637067291 */ /* 0x000fe4000f8ec0ff */
[----:B------:R-:W-:-:S04]  /*0940*/  UIADD3 UR4, UPT, UPT, -UR4, 0x100000, URZ ;  /* 0x0010000004047890 */ /* 0x000fc8000fffe1ff */
[----:B------:R-:W-:Y:S02]  /*0950*/  USHF.L.U32 UR5, UR4, 0xb, URZ ;  /* 0x0000000b04057899 */ /* 0x000fe400080006ff */
[----:B------:R-:W-:Y:S01]  /*0960*/  USHF.L.U32 UR4, UR4, 0x1, URZ ;  /* 0x0000000104047899 */ /* 0x000fe200080006ff */
[----:B------:R-:W-:Y:S01]  /*0970*/  ELECT P0, URZ, PT ;  /* 0x0000000000ff782f */ /* 0x000fe20003800000 */
[----:B------:R-:W2:Y:S10]  /*0980*/  FENCE.VIEW.ASYNC.S ;  /* 0x00000000000073c6 */ /* 0x000eb40000000000 */
[----:B--2---:R2:W3:Y:S01]  /*0990*/  SYNCS.EXCH.64 URZ, [UR6+0xb0], UR4 ;  /* 0x0000b00406ff75b2 */ /* 0x0044e20008000100 */
[----:B------:R2:W1:Y:S01]  /*09a0*/  SYNCS.EXCH.64 URZ, [UR6+0xb8], UR4 ;  /* 0x0000b80406ff75b2 */ /* 0x0004620008000100 */
[----:B------:R-:W-:Y:S01]  /*09b0*/  NOP ;  /* 0x0000000000007918 */ /* 0x000fe20000000000 */
.L_x_11:
[----:B------:R-:W4:Y:S01]  /*09c0*/  SHFL.IDX PT, R0, R47, RZ, 0x1f ;  /* 0x00001fff2f007589 */ /* 0x000f2200000e0000 */
[----:B------:R-:W-:Y:S01]  /*09d0*/  NOP ;  /* 0x0000000000007918 */ /* 0x000fe20000000000 */
[----:B----4-:R-:W-:-:S13]  /*09e0*/  ISETP.NE.AND P0, PT, R0, 0x4, PT ;  /* 0x000000040000780c */ /* 0x010fda0003f05270 */
[----:B------:R-:W-:Y:S05]  /*09f0*/  @P0 BRA `(.L_x_12) ;  /* 0x0000000000480947 */ /* 0x000fea0003800000 */
[----:B--23--:R-:W-:Y:S01]  /*0a00*/  UMOV UR4, 0x720 ;  /* 0x0000072000047882 */ /* 0x00cfe20000000000 */
[----:B------:R-:W-:Y:S01]  /*0a10*/  UMOV UR6, 0x400 ;  /* 0x0000040000067882 */ /* 0x000fe20000000000 */
[----:B------:R-:W-:Y:S01]  /*0a20*/  USEL UR4, UR4, 0x620, UP4 ;  /* 0x0000062004047887 */ /* 0x000fe2000a000000 */
        /* <DEDUP_REMOVED lines=9> */
[----:B------:R-:W2:Y:S02]  /*0ac0*/  FENCE.VIEW.ASYNC.S ;  /* 0x00000000000073c6 */ /* 0x000ea40000000000 */
[----:B--2---:R4:W2:Y:S08]  /*0ad0*/  SYNCS.EXCH.64 URZ, [UR6+0xc0], UR8 ;  /* 0x0000c00806ff75b2 */ /* 0x0048b00008000100 */
[----:B------:R4:W3:Y:S01]  /*0ae0*/  SYNCS.EXCH.64 URZ, [UR6+0xd0], UR4 ;  /* 0x0000d00406ff75b2 */ /* 0x0008e20008000100 */
[----:B------:R4:W1:Y:S01]  /*0af0*/  SYNCS.EXCH.64 URZ, [UR6+0xc8], UR8 ;  /* 0x0000c80806ff75b2 */ /* 0x0008620008000100 */
[----:B------:R4:W1:Y:S02]  /*0b00*/  SYNCS.EXCH.64 URZ, [UR6+0xd8], UR4 ;  /* 0x0000d80406ff75b2 */ /* 0x0008640008000100 */
[----:B----4-:R-:W-:Y:S01]  /*0b10*/  NOP ;  /* 0x0000000000007918 */ /* 0x010fe20000000000 */
.L_x_12:
[----:B------:R-:W4:Y:S01]  /*0b20*/  SHFL.IDX PT, R0, R47, RZ, 0x1f ;  /* 0x00001fff2f007589 */ /* 0x000f2200000e0000 */
[----:B------:R-:W-:Y:S01]  /*0b30*/  NOP ;  /* 0x0000000000007918 */ /* 0x000fe20000000000 */
[----:B----4-:R-:W-:-:S13]  /*0b40*/  ISETP.NE.AND P0, PT, R0, 0x5, PT ;  /* 0x000000050000780c */ /* 0x010fda0003f05270 */
[----:B------:R-:W-:Y:S05]  /*0b50*/  @P0 BRA `(.L_x_13) ;  /* 0x0000000000540947 */ /* 0x000fea0003800000 */
[----:B--23--:R-:W-:Y:S01]  /*0b60*/  UMOV UR4, 0x400 ;  /* 0x0000040000047882 */ /* 0x00cfe20000000000 */
        /* <DEDUP_REMOVED lines=14> */
[----:B------:R4:W1:Y:S01]  /*0c50*/  SYNCS.EXCH.64 URZ, [UR4+0x108], UR8 ;  /* 0x0001080804ff75b2 */ /* 0x0008620008000100 */
[----:B------:R4:W1:Y:S01]  /*0c60*/  SYNCS.EXCH.64 URZ, [UR4+0xf0], UR6 ;  /* 0x0000f00604ff75b2 */ /* 0x0008620008000100 */
[----:B------:R4:W1:Y:S01]  /*0c70*/  SYNCS.EXCH.64 URZ, [UR4+0x110], UR8 ;  /* 0x0001100804ff75b2 */ /* 0x0008620008000100 */
[----:B------:R4:W1:Y:S01]  /*0c80*/  SYNCS.EXCH.64 URZ, [UR4+0xf8], UR6 ;  /* 0x0000f80604ff75b2 */ /* 0x0008620008000100 */
[----:B------:R4:W1:Y:S02]  /*0c90*/  SYNCS.EXCH.64 URZ, [UR4+0x118], UR8 ;  /* 0x0001180804ff75b2 */ /* 0x0008640008000100 */
[----:B----4-:R-:W-:Y:S01]  /*0ca0*/  NOP ;  /* 0x0000000000007918 */ /* 0x010fe20000000000 */
.L_x_13:
[----:B------:R-:W4:Y:S01]  /*0cb0*/  SHFL.IDX PT, R0, R47, RZ, 0x1f ;  /* 0x00001fff2f007589 */ /* 0x000f2200000e0000 */
[----:B------:R-:W-:Y:S01]  /*0cc0*/  ISETP.NE.OR P1, PT, RZ, UR20, !P1 ;  /* 0x00000014ff007c0c */ /* 0x000fe2000cf25670 */
[----:B------:R-:W-:Y:S01]  /*0cd0*/  NOP ;  /* 0x0000000000007918 */ /* 0x000fe20000000000 */
[----:B----4-:R-:W-:-:S13]  /*0ce0*/  ISETP.NE.AND P0, PT, R0, 0x3, PT ;  /* 0x000000030000780c */ /* 0x010fda0003f05270 */
[----:B------:R-:W-:Y:S05]  /*0cf0*/  @P0 BRA `(.L_x_14) ;  /* 0x0000000000340947 */ /* 0x000fea0003800000 */
[----:B--23--:R-:W-:Y:S01]  /*0d00*/  UMOV UR4, 0x400 ;  /* 0x0000040000047882 */ /* 0x00cfe20000000000 */
[----:B------:R-:W-:Y:S01]  /*0d10*/  UMOV UR6, 0x20 ;  /* 0x0000002000067882 */ /* 0x000fe20000000000 */
[----:B------:R-:W-:Y:S02]  /*0d20*/  ULEA UR4, UR55, UR4, 0x18 ;  /* 0x0000000437047291 */ /* 0x000fe4000f8ec0ff */
[----:B------:R-:W-:-:S04]  /*0d30*/  UIADD3 UR6, UPT, UPT, -UR6, 0x100000, URZ ;  /* 0x0010000006067890 */ /* 0x000fc8000fffe1ff */
[----:B------:R-:W-:Y:S02]  /*0d40*/  USHF.L.U32 UR7, UR6, 0xb, URZ ;  /* 0x0000000b06077899 */ /* 0x000fe400080006ff */
[----:B------:R-:W-:Y:S01]  /*0d50*/  USHF.L.U32 UR6, UR6, 0x1, URZ ;  /* 0x0000000106067899 */ /* 0x000fe200080006ff */
[----:B------:R-:W-:Y:S01]  /*0d60*/  ELECT P0, URZ, PT ;  /* 0x0000000000ff782f */ /* 0x000fe20003800000 */
[----:B------:R-:W2:Y:S10]  /*0d70*/  FENCE.VIEW.ASYNC.S ;  /* 0x00000000000073c6 */ /* 0x000eb40000000000 */
[----:B--2---:R4:W2:Y:S01]  /*0d80*/  SYNCS.EXCH.64 URZ, [UR4+0x120], UR6 ;  /* 0x0001200604ff75b2 */ /* 0x0048a20008000100 */
[----:B------:R4:W3:Y:S01]  /*0d90*/  SYNCS.EXCH.64 URZ, [UR4+0x130], UR6 ;  /* 0x0001300604ff75b2 */ /* 0x0008e20008000100 */
[----:B------:R4:W1:Y:S01]  /*0da0*/  SYNCS.EXCH.64 URZ, [UR4+0x128], UR6 ;  /* 0x0001280604ff75b2 */ /* 0x0008620008000100 */
[----:B------:R4:W1:Y:S02]  /*0db0*/  SYNCS.EXCH.64 URZ, [UR4+0x138], UR6 ;  /* 0x0001380604ff75b2 */ /* 0x0008640008000100 */
[----:B----4-:R-:W-:Y:S01]  /*0dc0*/  NOP ;  /* 0x0000000000007918 */ /* 0x010fe20000000000 */
.L_x_14:
[----:B------:R-:W-:Y:S01]  /*0dd0*/  VOTEU.ALL UP0, P1 ;  /* 0x0000000000ff7886 */ /* 0x000fe20000800000 */
[----:B--23--:R-:W-:Y:S01]  /*0de0*/  UMOV UR4, 0x20 ;  /* 0x0000002000047882 */ /* 0x00cfe20000000000 */
[----:B------:R-:W2:Y:S01]  /*0df0*/  LDCU UR7, c[0x0][0x36c] ;  /* 0x00006d80ff0777ac */ /* 0x000ea20008000800 */
[----:B------:R-:W-:Y:S01]  /*0e00*/  NOP ;  /* 0x0000000000007918 */ /* 0x000fe20000000000 */
[----:B------:R-:W-:Y:S01]  /*0e10*/  LOP3.LUT R3, R58, 0x1f, RZ, 0xc0, !PT ;  /* 0x0000001f3a037812 */ /* 0x000fe200078ec0ff */
[----:B------:R-:W-:Y:S01]  /*0e20*/  @!UP0 UMOV UR6, 0x400 ;  /* 0x0000040000068882 */ /* 0x000fe20000000000 */
[----:B------:R-:W-:-:S04]  /*0e30*/  @!UP0 UIADD3 UR4, UPT, UPT, -UR4, 0x100000, URZ ;  /* 0x0010000004048890 */ /* 0x000fc8000fffe1ff */
[----:B------:R-:W-:Y:S02]  /*0e40*/  @!UP0 USHF.L.U32 UR5, UR4, 0xb, URZ ;  /* 0x0000000b04058899 */ /* 0x000fe400080006ff */
[----:B------:R-:W-:Y:S02]  /*0e50*/  @!UP0 USHF.L.U32 UR4, UR4, 0x1, URZ ;  /* 0x0000000104048899 */ /* 0x000fe400080006ff */
[----:B------:R-:W-:Y:S01]  /*0e60*/  @!UP0 ULEA UR6, UR55, UR6, 0x18 ;  /* 0x0000000637068291 */ /* 0x000fe2000f8ec0ff */
[----:B------:R-:W-:Y:S01]  /*0e70*/  VOTEU.ALL UP0, P1 ;  /* 0x0000000000ff7886 */ /* 0x000fe20000800000 */
[----:B------:R-:W-:Y:S02]  /*0e80*/  UISETP.NE.AND UP5, UPT, UR20, URZ, UPT ;  /* 0x000000ff1400728c */ /* 0x000fe4000bfa5270 */
[----:B--2---:R-:W-:Y:S01]  /*0e90*/  UISETP.EQ.U32.AND UP6, UPT, UR7, 0x1, UPT ;  /* 0x000000010700788c */ /* 0x004fe2000bfc2070 */
[----:B------:R-:W2:Y:S07]  /*0ea0*/  FENCE.VIEW.ASYNC.S ;  /* 0x00000000000073c6 */ /* 0x000eae0000000000 */
[----:B--2---:R2:W3:Y:S01]  /*0eb0*/  @!UP0 SYNCS.EXCH.64 URZ, [UR6+0x140], UR4 ;  /* 0x0001400406ff85b2 */ /* 0x0044e20008000100 */
[----:B------:R-:W-:Y:S05]  /*0ec0*/  BRA.U !UP6, `(.L_x_15) ;  /* 0x000000010e087547 */ /* 0x000fea000b800000 */
[----:B-1-3--:R-:W-:Y:S01]  /*0ed0*/  UCGABAR_ARV ;  /* 0x00000000000079c7 */ /* 0x00afe20008000000 */
[----:B------:R-:W-:Y:S05]  /*0ee0*/  BRA `(.L_x_16) ;  /* 0x0000000000047947 */ /* 0x000fea0003800000 */
.L_x_15:
[----:B-1-3--:R-:W-:Y:S01]  /*0ef0*/  NOP ;  /* 0x0000000000007918 */ /* 0x00afe20000000000 */
.L_x_16:
[----:B------:R-:W1:Y:S01]  /*0f00*/  S2UR UR23, SR_CTAID.X ;  /* 0x00000000001779c3 */ /* 0x000e620000002500 */
[----:B------:R-:W-:-:S05]  /*0f10*/  CS2R.32 R51, SR_CgaSize ;  /* 0x0000000000337805 */ /* 0x000fca0000008a00 */
[----:B------:R-:W-:-:S05]  /*0f20*/  IMAD R51, R51, -0xa0, RZ ;  /* 0xffffff6033337824 */ /* 0x000fca00078e02ff */
[----:B--2---:R-:W-:-:S14]  /*0f30*/  R2UR UR5, R51 ;  /* 0x00000000330572ca */ /* 0x004fdc00000e0000 */
[----:B------:R-:W2:Y:S01]  /*0f40*/  LDCU UR5, c[0x0][UR5+0x2b0] ;  /* 0x00005600050577ac */ /* 0x000ea20008000800 */
[----:B------:R-:W-:-:S05]  /*0f50*/  CS2R.32 R51, SR_CgaSize ;  /* 0x0000000000337805 */ /* 0x000fca0000008a00 */
[----:B------:R-:W-:-:S05]  /*0f60*/  IMAD R51, R51, -0xa0, RZ ;  /* 0xffffff6033337824 */ /* 0x000fca00078e02ff */
[----:B------:R-:W-:-:S14]  /*0f70*/  R2UR UR4, R51 ;  /* 0x00000000330472ca */ /* 0x000fdc00000e0000 */
[----:B------:R-:W3:Y:S01]  /*0f80*/  LDCU UR4, c[0x0][UR4+0x2b4] ;  /* 0x00005680040477ac */ /* 0x000ee20008000800 */
[----:B------:R-:W4:Y:S01]  /*0f90*/  S2UR UR26, SR_CTAID.Y ;  /* 0x00000000001a79c3 */ /* 0x000f220000002600 */
[----:B------:R-:W-:-:S05]  /*0fa0*/  CS2R.32 R51, SR_CgaSize ;  /* 0x0000000000337805 */ /* 0x000fca0000008a00 */
[----:B------:R-:W-:-:S05]  /*0fb0*/  IMAD R51, R51, -0xa0, RZ ;  /* 0xffffff6033337824 */ /* 0x000fca00078e02ff */
[----:B------:R-:W-:-:S14]  /*0fc0*/  R2UR UR7, R51 ;  /* 0x00000000330772ca */ /* 0x000fdc00000e0000 */
[----:B------:R-:W3:Y:S01]  /*0fd0*/  LDCU UR7, c[0x0][UR7+0x2a0] ;  /* 0x00005400070777ac */ /* 0x000ee20008000800 */
[----:B------:R-:W-:-:S05]  /*0fe0*/  CS2R.32 R51, SR_CgaSize ;  /* 0x0000000000337805 */ /* 0x000fca0000008a00 */
[----:B------:R-:W-:-:S05]  /*0ff0*/  IMAD R51, R51, -0xa0, RZ ;  /* 0xffffff6033337824 */ /* 0x000fca00078e02ff */
[----:B------:R-:W-:-:S14]  /*1000*/  R2UR UR8, R51 ;  /* 0x00000000330872ca */ /* 0x000fdc00000e0000 */
[----:B------:R-:W3:Y:S01]  /*1010*/  LDCU UR8, c[0x0][UR8+0x2a4] ;  /* 0x00005480080877ac */ /* 0x000ee20008000800 */
[----:B------:R-:W-:Y:S01]  /*1020*/  UISETP.GT.U32.AND UP0, UPT, UR68, 0xffff, UPT ;  /* 0x0000ffff4400788c */ /* 0x000fe2000bf04070 */
[----:B------:R-:W3:Y:S01]  /*1030*/  LDCU UR21, c[0x0][0xb24] ;  /* 0x00016480ff1577ac */ /* 0x000ee20008000800 */
[----:B------:R-:W3:Y:S01]  /*1040*/  LDCU UR42, c[0x0][0xb24] ;  /* 0x00016480ff2a77ac */ /* 0x000ee20008000800 */
[----:B-1----:R-:W-:Y:S01]  /*1050*/  I2FP.F32.U32 R2, UR23 ;  /* 0x0000001700027c45 */ /* 0x002fe20008201000 */
[----:B------:R-:W1:Y:S04]  /*1060*/  LDCU UR25, c[0x0][0xb30] ;  /* 0x00016600ff1977ac */ /* 0x000e680008000800 */
[----:B--2---:R-:W-:Y:S01]  /*1070*/  FMUL R2, R2, UR5 ;  /* 0x0000000502027c20 */ /* 0x004fe20008400000 */
[----:B------:R-:W-:Y:S01]  /*1080*/  USEL UR5, UR68, 0xffff, !UP0 ;  /* 0x0000ffff44057887 */ /* 0x000fe2000c000000 */
[----:B----4-:R-:W-:Y:S01]  /*1090*/  I2FP.F32.U32 R0, UR26 ;  /* 0x0000001a00007c45 */ /* 0x010fe20008201000 */
[----:B------:R-:W-:-:S03]  /*10a0*/  USHF.L.U32 UR30, UR55, 0x8, URZ ;  /* 0x00000008371e7899 */ /* 0x000fc600080006ff */
[----:B------:R-:W2:Y:S01]  /*10b0*/  F2I.U32.TRUNC.NTZ R2, R2 ;  /* 0x0000000200027305 */ /* 0x000ea2000020f000 */
[----:B------:R-:W-:Y:S01]  /*10c0*/  ULOP3.LUT UR29, UR5, 0xffff, URZ, 0xc0, !UPT ;  /* 0x0000ffff051d7892 */ /* 0x000fe2000f8ec0ff */
[----:B---3--:R-:W-:-:S06]  /*10d0*/  FMUL R0, R0, UR4 ;  /* 0x0000000400007c20 */ /* 0x008fcc0008400000 */
[----:B------:R-:W3:Y:S01]  /*10e0*/  F2I.U32.TRUNC.NTZ R0, R0 ;  /* 0x0000000000007305 */ /* 0x000ee2000020f000 */
[----:B--2---:R-:W-:Y:S02]  /*10f0*/  R2UR UR4, R2 ;  /* 0x00000000020472ca */ /* 0x004fe400000e0000 */
[----:B------:R-:W-:Y:S02]  /*1100*/  PRMT R2, RZ, 0x7610, R2 ;  /* 0x00007610ff027816 */ /* 0x000fe40000000002 */
[----:B---3--:R-:W-:Y:S02]  /*1110*/  R2UR UR6, R0 ;  /* 0x00000000000672ca */ /* 0x008fe400000e0000 */
[----:B------:R-:W-:-:S07]  /*1120*/  PRMT R0, RZ, 0x7610, R0 ;  /* 0x00007610ff007816 */ /* 0x000fce0000000000 */
[----:B------:R-:W-:-:S04]  /*1130*/  UIADD3 UR5, UPT, UPT, -UR4, URZ, URZ ;  /* 0x000000ff04057290 */ /* 0x000fc8000fffe1ff */
[----:B------:R-:W-:Y:S02]  /*1140*/  UIMAD UR5, UR7, UR5, UR23 ;  /* 0x00000005070572a4 */ /* 0x000fe4000f8e0217 */
[----:B------:R-:W-:-:S04]  /*1150*/  UIADD3 UR4, UPT, UPT, -UR6, URZ, URZ ;  /* 0x000000ff06047290 */ /* 0x000fc8000fffe1ff */
[----:B------:R-:W-:Y:S01]  /*1160*/  IMAD.U32 R51, RZ, RZ, UR5 ;  /* 0x00000005ff337e24 */ /* 0x000fe2000f8e00ff */
[----:B------:R-:W-:-:S06]  /*1170*/  UIMAD UR4, UR8, UR4, UR26 ;  /* 0x00000004080472a4 */ /* 0x000fcc000f8e021a */
[----:B------:R-:W-:Y:S01]  /*1180*/  IMAD.U32 R50, RZ, RZ, UR4 ;  /* 0x00000004ff327e24 */ /* 0x000fe2000f8e00ff */
[----:B-1----:R-:W-:Y:S06]  /*1190*/  BRA.U UP5, `(.L_x_17) ;  /* 0x00000001056c7547 */ /* 0x002fec000b800000 */
[----:B------:R-:W-:Y:S02]  /*11a0*/  R2UR UR4, R50 ;  /* 0x00000000320472ca */ /* 0x000fe400000e0000 */
[----:B------:R-:W-:-:S11]  /*11b0*/  R2UR UR10, R51 ;  /* 0x00000000330a72ca */ /* 0x000fd600000e0000 */
[----:B------:R-:W-:Y:S02]  /*11c0*/  UISETP.NE.AND UP0, UPT, UR4, URZ, UPT ;  /* 0x000000ff0400728c */ /* 0x000fe4000bf05270 */
[----:B------:R-:W-:Y:S02]  /*11d0*/  ULOP3.LUT UR4, UR10, 0x2, URZ, 0x3c, !UPT ;  /* 0x000000020a047892 */ /* 0x000fe4000f8e3cff */
[----:B------:R-:W-:Y:S02]  /*11e0*/  UISETP.GT.U32.AND UP2, UPT, UR10, 0x1, UP0 ;  /* 0x000000010a00788c */ /* 0x000fe40008744070 */
[----:B------:R-:W-:Y:S02]  /*11f0*/  ULOP3.LUT UR5, UR10, 0x4, URZ, 0x3c, !UPT ;  /* 0x000000040a057892 */ /* 0x000fe4000f8e3cff */
[----:B------:R-:W-:Y:S02]  /*1200*/  USEL UR8, URZ, 0x1, UP2 ;  /* 0x00000001ff087887 */ /* 0x000fe40009000000 */
[----:B------:R-:W-:-:S02]  /*1210*/  USEL UR7, URZ, 0x2, UP2 ;  /* 0x00000002ff077887 */ /* 0x000fc40009000000 */
[----:B------:R-:W-:Y:S02]  /*1220*/  UISETP.GT.U32.AND UP2, UPT, UR4, 0x1, UP0 ;  /* 0x000000010400788c */ /* 0x000fe40008744070 */
[----:B------:R-:W-:Y:S02]  /*1230*/  ULOP3.LUT UR4, UR10, 0x6, URZ, 0x3c, !UPT ;  /* 0x000000060a047892 */ /* 0x000fe4000f8e3cff */
[----:B------:R-:W-:Y:S02]  /*1240*/  USEL UR6, URZ, 0x4, UP2 ;  /* 0x00000004ff067887 */ /* 0x000fe40009000000 */
[----:B------:R-:W-:Y:S02]  /*1250*/  USEL UR9, URZ, 0x8, UP2 ;  /* 0x00000008ff097887 */ /* 0x000fe40009000000 */
[----:B------:R-:W-:Y:S02]  /*1260*/  UISETP.GT.U32.AND UP2, UPT, UR5, 0x1, UP0 ;  /* 0x000000010500788c */ /* 0x000fe40008744070 */
[----:B------:R-:W-:-:S02]  /*1270*/  UISETP.GT.U32.AND UP0, UPT, UR4, 0x1, UP0 ;  /* 0x000000010400788c */ /* 0x000fc40008704070 */
[----:B------:R-:W-:Y:S02]  /*1280*/  USEL UR4, URZ, 0x10, UP2 ;  /* 0x00000010ff047887 */ /* 0x000fe40009000000 */
[----:B------:R-:W-:Y:S02]  /*1290*/  UIADD3 UR5, UPT, UPT, UR6, UR7, UR8 ;  /* 0x0000000706057290 */ /* 0x000fe4000fffe008 */
[----:B------:R-:W-:Y:S02]  /*12a0*/  USEL UR7, URZ, 0x40, UP0 ;  /* 0x00000040ff077887 */ /* 0x000fe40008000000 */
[----:B------:R-:W-:Y:S02]  /*12b0*/  USEL UR8, URZ, 0x20, UP2 ;  /* 0x00000020ff087887 */ /* 0x000fe40009000000 */
[----:B------:R-:W-:Y:S02]  /*12c0*/  UIADD3 UR5, UPT, UPT, UR4, UR5, UR9 ;  /* 0x0000000504057290 */ /* 0x000fe4000fffe009 */
[----:B------:R-:W-:-:S02]  /*12d0*/  ULOP3.LUT UR4, UR10, 0xfffffffe, URZ, 0xc0, !UPT ;  /* 0xfffffffe0a047892 */ /* 0x000fc4000f8ec0ff */
[----:B------:R-:W-:Y:S02]  /*12e0*/  USEL UR6, URZ, 0x80, UP0 ;  /* 0x00000080ff067887 */ /* 0x000fe40008000000 */
[----:B------:R-:W-:-:S03]  /*12f0*/  UIADD3 UR5, UPT, UPT, UR7, UR5, UR8 ;  /* 0x0000000507057290 */ /* 0x000fc6000fffe008 */
[----:B------:R-:W-:Y:S01]  /*1300*/  UMOV UR7, 0x3 ;  /* 0x0000000300077882 */ /* 0x000fe20000000000 */
[----:B------:R-:W-:Y:S02]  /*1310*/  UIADD3 UR5, UPT, UPT, UR5, UR6, URZ ;  /* 0x0000000605057290 */ /* 0x000fe4000fffe0ff */
[----:B------:R-:W-:-:S04]  /*1320*/  USHF.L.U32 UR4, UR7, UR4, URZ ;  /* 0x0000000407047299 */ /* 0x000fc800080006ff */
[----:B------:R-:W-:Y:S02]  /*1330*/  IMAD.U32 R2, RZ, RZ, UR5 ;  /* 0x00000005ff027e24 */ /* 0x000fe4000f8e00ff */
[----:B------:R-:W-:-:S07]  /*1340*/  IMAD.U32 R0, RZ, RZ, UR4 ;  /* 0x00000004ff007e24 */ /* 0x000fce000f8e00ff */
.L_x_17:
[----:B------:R-:W1:Y:S01]  /*1350*/  S2UR UR36, SR_CTAID.Z ;  /* 0x00000000002479c3 */ /* 0x000e620000002700 */
[----:B------:R-:W-:Y:S01]  /*1360*/  UISETP.GE.AND UP0, UPT, UR21, 0x1, UPT ;  /* 0x000000011500788c */ /* 0x000fe2000bf06270 */
[----:B------:R-:W-:Y:S01]  /*1370*/  UMOV UR28, 0x55 ;  /* 0x00000055001c7882 */ /* 0x000fe20000000000 */
[----:B------:R-:W-:-:S07]  /*1380*/  UMOV UR27, UR23 ;  /* 0x00000017001b7c82 */ /* 0x000fce0008000000 */
[----:B------:R-:W-:Y:S05]  /*1390*/  BRA.U !UP0, `(.L_x_18) ;  /* 0x0000000108d47547 */ /* 0x000fea000b800000 */
[----:B------:R-:W2:Y:S01]  /*13a0*/  LDCU.128 UR16, c[0x0][0xb10] ;  /* 0x00016200ff1077ac */ /* 0x000ea20008000c00 */
[----:B------:R-:W3:Y:S01]  /*13b0*/  LDCU UR6, c[0x0][0x370] ;  /* 0x00006e00ff0677ac */ /* 0x000ee20008000800 */
[----:B------:R-:W4:Y:S01]  /*13c0*/  LDCU UR7, c[0x0][0x374] ;  /* 0x00006e80ff0777ac */ /* 0x000f220008000800 */
[----:B------:R-:W1:Y:S01]  /*13d0*/  LDCU UR22, c[0x0][0xb0c] ;  /* 0x00016180ff1677ac */ /* 0x000e620008000800 */
[----:B------:R-:W1:Y:S01]  /*13e0*/  LDCU UR24, c[0x0][0xb20] ;  /* 0x00016400ff1877ac */ /* 0x000e620008000800 */
[----:B------:R-:W1:Y:S01]  /*13f0*/  LDCU.64 UR8, c[0x0][0xb28] ;  /* 0x00016500ff0877ac */ /* 0x000e620008000a00 */
[----:B--2---:R-:W-:Y:S02]  /*1400*/  UISETP.NE.AND UP3, UPT, UR18, 0x1, UPT ;  /* 0x000000011200788c */ /* 0x004fe4000bf65270 */
[----:B----4-:R-:W-:Y:S02]  /*1410*/  UIMAD.WIDE.U32 UR10, UR7, UR19, URZ ;  /* 0x00000013070a72a5 */ /* 0x010fe4000f8e00ff */
[----:B---3--:R-:W-:-:S02]  /*1420*/  UIMAD.WIDE.U32 UR12, UR6, UR16, URZ ;  /* 0x00000010060c72a5 */ /* 0x008fc4000f8e00ff */
[----:B-1----:R-:W-:Y:S02]  /*1430*/  UISETP.NE.AND UP0, UPT, UR22, 0x1, UPT ;  /* 0x000000011600788c */ /* 0x002fe4000bf05270 */
[----:B------:R-:W-:Y:S01]  /*1440*/  UIMAD.WIDE.U32 UR4, UR23, UR16, URZ ;  /* 0x00000010170472a5 */ /* 0x000fe2000f8e00ff */
[----:B------:R-:W-:Y:S02]  /*1450*/  UMOV UR10, UR11 ;  /* 0x0000000b000a7c82 */ /* 0x000fe40008000000 */
[----:B------:R-:W-:Y:S01]  /*1460*/  UMOV UR12, UR13 ;  /* 0x0000000d000c7c82 */ /* 0x000fe20008000000 */
[----:B------:R-:W-:Y:S02]  /*1470*/  @UP3 USHF.R.U32.HI UR7, URZ, UR24, UR10 ;  /* 0x00000018ff073299 */ /* 0x000fe4000801160a */
[----:B------:R-:W-:Y:S01]  /*1480*/  UISETP.NE.AND UP2, UPT, UR21, 0x1, UPT ;  /* 0x000000011500788c */ /* 0x000fe2000bf45270 */
[----:B------:R-:W-:Y:S02]  /*1490*/  UMOV UR4, UR5 ;  /* 0x0000000500047c82 */ /* 0x000fe40008000000 */
[----:B------:R-:W-:-:S02]  /*14a0*/  @UP0 USHF.R.U32.HI UR6, URZ, UR17, UR12 ;  /* 0x00000011ff060299 */ /* 0x000fc4000801160c */
[----:B------:R-:W-:Y:S02]  /*14b0*/  USHF.R.U32.HI UR4, URZ, UR17, UR4 ;  /* 0x00000011ff047299 */ /* 0x000fe40008011604 */
[----:B------:R-:W-:Y:S02]  /*14c0*/  UIMAD.WIDE.U32 UR12, UR26, UR19, URZ ;  /* 0x000000131a0c72a5 */ /* 0x000fe4000f8e00ff */
[----:B------:R-:W-:Y:S02]  /*14d0*/  UIMAD.WIDE.U32 UR10, UR7, UR8, URZ ;  /* 0x00000008070a72a5 */ /* 0x000fe4000f8e00ff */
[----:B------:R-:W-:Y:S02]  /*14e0*/  UIMAD.WIDE.U32 UR14, UR6, UR8, URZ ;  /* 0x00000008060e72a5 */ /* 0x000fe4000f8e00ff */
[----:B------:R-:W-:-:S03]  /*14f0*/  USEL UR5, UR23, UR4, !UP0 ;  /* 0x0000000417057287 */ /* 0x000fc6000c000000 */
[----:B------:R-:W-:Y:S01]  /*1500*/  UMOV UR4, UR13 ;  /* 0x0000000d00047c82 */ /* 0x000fe20008000000 */
[----:B------:R-:W-:Y:S01]  /*1510*/  UMOV UR10, UR11 ;  /* 0x0000000b000a7c82 */ /* 0x000fe20008000000 */
[----:B------:R-:W-:Y:S02]  /*1520*/  USHF.R.U32.HI UR4, URZ, UR24, UR4 ;  /* 0x00000018ff047299 */ /* 0x000fe40008011604 */
[----:B------:R-:W-:Y:S01]  /*1530*/  @UP2 USHF.R.U32.HI UR7, URZ, UR9, UR10 ;  /* 0x00000009ff072299 */ /* 0x000fe2000801160a */
[----:B------:R-:W-:Y:S01]  /*1540*/  UMOV UR14, UR15 ;  /* 0x0000000f000e7c82 */ /* 0x000fe20008000000 */
[----:B------:R-:W-:Y:S02]  /*1550*/  USEL UR4, UR26, UR4, !UP3 ;  /* 0x000000041a047287 */ /* 0x000fe4000d800000 */
[----:B------:R-:W-:Y:S02]  /*1560*/  @UP2 USHF.R.U32.HI UR6, URZ, UR9, UR14 ;  /* 0x00000009ff062299 */ /* 0x000fe4000801160e */
[----:B------:R-:W-:-:S02]  /*1570*/  UIMAD UR7, UR7, UR21, URZ ;  /* 0x00000015070772a4 */ /* 0x000fc4000f8e02ff */
[----:B------:R-:W-:Y:S02]  /*1580*/  UIMAD UR12, UR6, UR21, URZ ;  /* 0x00000015060c72a4 */ /* 0x000fe4000f8e02ff */
[----:B------:R-:W-:Y:S02]  /*1590*/  UISETP.GE.AND UP0, UPT, UR4, UR7, UPT ;  /* 0x000000070400728c */ /* 0x000fe4000bf06270 */
[----:B------:R-:W-:Y:S02]  /*15a0*/  UIMAD.WIDE.U32 UR10, UR4, UR8, URZ ;  /* 0x00000008040a72a5 */ /* 0x000fe4000f8e00ff */
[----:B------:R-:W-:Y:S02]  /*15b0*/  UISETP.GE.OR UP0, UPT, UR5, UR12, UP0 ;  /* 0x0000000c0500728c */ /* 0x000fe40008706670 */
[----:B------:R-:W-:Y:S02]  /*15c0*/  UIMAD.WIDE.U32 UR12, UR5, UR8, URZ ;  /* 0x00000008050c72a5 */ /* 0x000fe4000f8e00ff */
[----:B------:R-:W-:Y:S01]  /*15d0*/  UIADD3 UR10, UPT, UPT, -UR4, URZ, URZ ;  /* 0x000000ff040a7290 */ /* 0x000fe2000fffe1ff */
[----:B------:R-:W-:Y:S01]  /*15e0*/  UMOV UR8, UR11 ;  /* 0x0000000b00087c82 */ /* 0x000fe20008000000 */
[----:B------:R-:W-:-:S02]  /*15f0*/  UIADD3 UR27, UPT, UPT, -UR5, URZ, URZ ;  /* 0x000000ff051b7290 */ /* 0x000fc4000fffe1ff */
[----:B------:R-:W-:-:S03]  /*1600*/  USHF.R.U32.HI UR8, URZ, UR9, UR8 ;  /* 0x00000009ff087299 */ /* 0x000fc60008011608 */
[----:B------:R-:W-:Y:S01]  /*1610*/  @!UP0 UMOV UR7, UR13 ;  /* 0x0000000d00078c82 */ /* 0x000fe20008000000 */
[----:B------:R-:W-:Y:S02]  /*1620*/  UIMAD UR26, UR18, UR10, UR26 ;  /* 0x0000000a121a72a4 */ /* 0x000fe4000f8e021a */
[----:B------:R-:W-:Y:S02]  /*1630*/  USEL UR8, UR4, UR8, !UP2 ;  /* 0x0000000804087287 */ /* 0x000fe4000d000000 */
[----:B------:R-:W-:Y:S02]  /*1640*/  @!UP0 USHF.R.U32.HI UR7, URZ, UR9, UR7 ;  /* 0x00000009ff078299 */ /* 0x000fe40008011607 */
[----:B------:R-:W-:Y:S02]  /*1650*/  UIADD3 UR9, UPT, UPT, -UR8, URZ, URZ ;  /* 0x000000ff08097290 */ /* 0x000fe4000fffe1ff */
[----:B------:R-:W-:Y:S02]  /*1660*/  @!UP0 USEL UR7, UR5, UR7, !UP2 ;  /* 0x0000000705078287 */ /* 0x000fe4000d000000 */
[----:B------:R-:W-:-:S02]  /*1670*/  UIMAD UR9, UR21, UR9, UR4 ;  /* 0x00000009150972a4 */ /* 0x000fc4000f8e0204 */
[----:B------:R-:W-:Y:S02]  /*1680*/  @!UP0 UIADD3 UR8, UPT, UPT, UR8, -UR7, URZ ;  /* 0x8000000708088290 */ /* 0x000fe4000fffe0ff */
[----:B------:R-:W-:Y:S02]  /*1690*/  @!UP0 UIMAD UR6, UR9, UR6, UR7 ;  /* 0x00000006090682a4 */ /* 0x000fe4000f8e0207 */
[----:B------:R-:W-:Y:S02]  /*16a0*/  @!UP0 UIMAD UR4, UR8, UR21, UR5 ;  /* 0x00000015080482a4 */ /* 0x000fe4000f8e0205 */
[----:B------:R-:W-:Y:S02]  /*16b0*/  UIMAD UR27, UR22, UR27, UR23 ;  /* 0x0000001b161b72a4 */ /* 0x000fe4000f8e0217 */
[----:B------:R-:W-:Y:S01]  /*16c0*/  UIMAD UR26, UR4, UR18, UR26 ;  /* 0x00000012041a72a4 */ /* 0x000fe2000f8e021a */
[----:B------:R-:W-:Y:S02]  /*16d0*/  @!UP0 UMOV UR5, UR6 ;  /* 0x0000000600058c82 */ /* 0x000fe40008000000 */
[----:B------:R-:W-:-:S12]  /*16e0*/  UIMAD UR27, UR5, UR22, UR27 ;  /* 0x00000016051b72a4 */ /* 0x000fd8000f8e021b */
.L_x_18:
[----:B------:R-:W-:Y:S02]  /*16f0*/  UISETP.NE.AND UP2, UPT, UR25, 0x1, UPT ;  /* 0x000000011900788c */ /* 0x000fe4000bf45270 */
[----:B------:R-:W-:Y:S02]  /*1700*/  UISETP.NE.AND UP0, UPT, UR20, 0x2, UPT ;  /* 0x000000021400788c */ /* 0x000fe4000bf05270 */
[----:B------:R-:W-:Y:S02]  /*1710*/  ULOP3.LUT UR30, UR30, 0x600, URZ, 0xc0, !UPT ;  /* 0x000006001e1e7892 */ /* 0x000fe4000f8ec0ff */
[----:B------:R-:W-:-:S03]  /*1720*/  USHF.L.U32 UR29, UR28, UR29, URZ ;  /* 0x0000001d1c1d7299 */ /* 0x000fc600080006ff */
[----:B------:R-:W-:Y:S09]  /*1730*/  BRA.U UP2, `(.L_x_19) ;  /* 0x0000000102407547 */ /* 0x000ff2000b800000 */
[----:B------:R-:W2:Y:S01]  /*1740*/  LDCU.128 UR8, c[0x0][0xb10] ;  /* 0x00016200ff0877ac */ /* 0x000ea20008000c00 */
[----:B------:R-:W3:Y:S01]  /*1750*/  LDCU UR12, c[0x0][0xb0c] ;  /* 0x00016180ff0c77ac */ /* 0x000ee20008000800 */
[----:B------:R-:W4:Y:S01]  /*1760*/  LDCU UR13, c[0x0][0xb20] ;  /* 0x00016400ff0d77ac */ /* 0x000f220008000800 */
[----:B--2---:R-:W-:Y:S02]  /*1770*/  UIMAD.WIDE.U32 UR4, UR27, UR8, URZ ;  /* 0x000000081b0472a5 */ /* 0x004fe4000f8e00ff */
[----:B------:R-:W-:Y:S02]  /*1780*/  UIMAD.WIDE.U32 UR6, UR26, UR11, URZ ;  /* 0x0000000b1a0672a5 */ /* 0x000fe4000f8e00ff */
[----:B---3--:R-:W-:Y:S02]  /*1790*/  UISETP.NE.AND UP2, UPT, UR12, 0x1, UPT ;  /* 0x000000010c00788c */ /* 0x008fe4000bf45270 */
[----:B------:R-:W-:-:S03]  /*17a0*/  USHF.R.U32.HI UR5, URZ, UR9, UR5 ;  /* 0x00000009ff057299 */ /* 0x000fc60008011605 */
[----:B------:R-:W-:Y:S01]  /*17b0*/  UMOV UR4, UR7 ;  /* 0x0000000700047c82 */ /* 0x000fe20008000000 */
[----:B------:R-:W-:Y:S02]  /*17c0*/  USEL UR5, UR27, UR5, !UP2 ;  /* 0x000000051b057287 */ /* 0x000fe4000d000000 */
[----:B------:R-:W-:Y:S02]  /*17d0*/  UISETP.NE.AND UP2, UPT, UR10, 0x1, UPT ;  /* 0x000000010a00788c */ /* 0x000fe4000bf45270 */
[----:B----4-:R-:W-:-:S04]  /*17e0*/  USHF.R.U32.HI UR4, URZ, UR13, UR4 ;  /* 0x0000000dff047299 */ /* 0x010fc80008011604 */
[----:B------:R-:W-:-:S04]  /*17f0*/  USEL UR4, UR26, UR4, !UP2 ;  /* 0x000000041a047287 */ /* 0x000fc8000d000000 */
[----:B------:R-:W-:Y:S02]  /*1800*/  UIADD3 UR6, UPT, UPT, -UR4, UR5, URZ ;  /* 0x0000000504067290 */ /* 0x000fe4000fffe1ff */
[----:B------:R-:W-:Y:S02]  /*1810*/  UIADD3 UR4, UPT, UPT, UR4, -UR5, URZ ;  /* 0x8000000504047290 */ /* 0x000fe4000fffe0ff */
[----:B------:R-:W-:Y:S02]  /*1820*/  UIMAD UR26, UR6, UR10, UR26 ;  /* 0x0000000a061a72a4 */ /* 0x000fe4000f8e021a */
[----:B------:R-:W-:-:S12]  /*1830*/  UIMAD UR27, UR4, UR12, UR27 ;  /* 0x0000000c041b72a4 */ /* 0x000fd8000f8e021b */
.L_x_19:
[----:B------:R-:W-:Y:S05]  /*1840*/  BRA.U !UP6, `(.L_x_20) ;  /* 0x000000010e0c7547 */ /* 0x000fea000b800000 */
[----:B------:R-:W-:Y:S01]  /*1850*/  UCGABAR_WAIT ;  /* 0x0000000000007dc7 */ /* 0x000fe20008000000 */
[----:B------:R-:W-:Y:S01]  /*1860*/  CCTL.IVALL ;  /* 0x00000000ff00798f */ /* 0x000fe20002000000 */
[----:B------:R-:W-:Y:S05]  /*1870*/  BRA `(.L_x_21) ;  /* 0x0000000000047947 */ /* 0x000fea0003800000 */
.L_x_20:
[----:B------:R-:W-:Y:S06]  /*1880*/  BAR.SYNC.DEFER_BLOCKING 0x0 ;  /* 0x0000000000007b1d */ /* 0x000fec0000010000 */
.L_x_21:
[----:B------:R-:W-:Y:S05]  /*1890*/  BRA.U UP0, `(.L_x_22) ;  /* 0x0000001500f07547 */ /* 0x000fea000b800000 */
[----:B------:R-:W2:Y:S01]  /*18a0*/  LDCU UR6, c[0x0][0x38c] ;  /* 0x00007180ff0677ac */ /* 0x000ea20008000800 */
[----:B------:R-:W-:Y:S01]  /*18b0*/  PLOP3.LUT P1, PT, PT, PT, UP4, 0x80, 0x8 ;  /* 0x000000000008781c */ /* 0x000fe20003f2f048 */
[----:B------:R-:W-:Y:S01]  /*18c0*/  IMAD.MOV.U32 R12, RZ, RZ, 0x1 ;  /* 0x00000001ff0c7424 */ /* 0x000fe200078e00ff */
[----:B------:R-:W-:Y:S01]  /*18d0*/  ISETP.NE.AND P2, PT, R3, RZ, P3 ;  /* 0x000000ff0300720c */ /* 0x000fe20001f45270 */
[----:B------:R-:W-:Y:S01]  /*18e0*/  UISETP.NE.AND UP1, UPT, UR20, URZ, UPT ;  /* 0x000000ff1400728c */ /* 0x000fe2000bf25270 */
[----:B------:R-:W-:Y:S02]  /*18f0*/  PLOP3.LUT P1, PT, P1, PT, PT, 0x8, 0x80 ;  /* 0x000000000080781c */ /* 0x000fe40000f2e170 */
[----:B------:R-:W-:Y:S01]  /*1900*/  CS2R R10, SRZ ;  /* 0x00000000000a7805 */ /* 0x000fe2000001ff00 */
[----:B------:R-:W-:Y:S01]  /*1910*/  IMAD.MOV.U32 R9, RZ, RZ, RZ ;  /* 0x000000ffff097224 */ /* 0x000fe200078e00ff */
[----:B------:R-:W3:Y:S01]  /*1920*/  LDCU UR47, c[0x0][0x370] ;  /* 0x00006e00ff2f77ac */ /* 0x000ee20008000800 */
[----:B------:R-:W-:Y:S01]  /*1930*/  IMAD.MOV.U32 R8, RZ, RZ, 0x1 ;  /* 0x00000001ff087424 */ /* 0x000fe200078e00ff */
[----:B------:R-:W4:Y:S01]  /*1940*/  LDCU.64 UR40, c[0x0][0x348] ;  /* 0x00006900ff2877ac */ /* 0x000f220008000a00 */
[----:B------:R-:W-:-:S02]  /*1950*/  USHF.L.U32 UR54, UR23, 0x6, URZ ;  /* 0x0000000617367899 */ /* 0x000fc400080006ff */
[----:B--2---:R-:W-:Y:S02]  /*1960*/  UIADD3 UR5, UPT, UPT, UR6, 0x7f, URZ ;  /* 0x0000007f06057890 */ /* 0x004fe4000fffe0ff */
[----:B------:R-:W-:Y:S02]  /*1970*/  UIADD3 UR53, UPT, UPT, UR6, 0xfe, URZ ;  /* 0x000000fe06357890 */ /* 0x000fe4000fffe0ff */
[----:B------:R-:W-:Y:S01]  /*1980*/  USHF.R.S32.HI UR4, URZ, 0x1f, UR5 ;  /* 0x0000001fff047899 */ /* 0x000fe20008011405 */
[----:B------:R-:W2:Y:S03]  /*1990*/  LDCU UR46, c[0x0][0x374] ;  /* 0x00006e80ff2e77ac */ /* 0x000ea60008000800 */
[----:B------:R-:W-:Y:S02]  /*19a0*/  ULEA.HI UR4, UR4, UR5, URZ, 0x7 ;  /* 0x0000000504047291 */ /* 0x000fe4000f8f38ff */
[----:B------:R-:W-:-:S02]  /*19b0*/  USHF.L.U32 UR5, UR23, 0x5, URZ ;  /* 0x0000000517057899 */ /* 0x000fc400080006ff */
[----:B------:R-:W-:Y:S02]  /*19c0*/  USHF.R.S32.HI UR49, URZ, 0x7, UR4 ;  /* 0x00000007ff317899 */ /* 0x000fe40008011404 */
[----:B------:R-:W-:Y:S02]  /*19d0*/  UIADD3 UR4, UPT, UPT, UR6, -0x1, URZ ;  /* 0xffffffff06047890 */ /* 0x000fe4000fffe0ff */
[----:B------:R-:W-:Y:S02]  /*19e0*/  UISETP.LT.U32.AND UP0, UPT, UR49, 0x8, UPT ;  /* 0x000000083100788c */ /* 0x000fe4000bf01070 */
[----:B------:R-:W-:Y:S02]  /*19f0*/  UISETP.GE.U32.AND UP2, UPT, UR4, -0xff, UPT ;  /* 0xffffff010400788c */ /* 0x000fe4000bf46070 */
[----:B------:R-:W-:Y:S02]  /*1a00*/  USEL UR48, UR49, 0x8, UP0 ;  /* 0x0000000831307887 */ /* 0x000fe40008000000 */
[----:B------:R-:W-:-:S02]  /*1a10*/  ULOP3.LUT UR5, UR5, 0x20, URZ, 0xc0, !UPT ;  /* 0x0000002005057892 */ /* 0x000fc4000f8ec0ff */
[----:B------:R-:W-:Y:S02]  /*1a20*/  UIADD3 UR4, UPT, UPT, UR48, -0x1, URZ ;  /* 0xffffffff30047890 */ /* 0x000fe4000fffe0ff */
[----:B------:R-:W-:Y:S02]  /*1a30*/  USEL UR31, UR44, 0x2, UP1 ;  /* 0x000000022c1f7887 */ /* 0x000fe40008800000 */
[----:B------:R-:W-:Y:S02]  /*1a40*/  ULEA.HI UR51, UR30, UR5, URZ, 0x1a ;  /* 0x000000051e337291 */ /* 0x000fe4000f8fd0ff */
[----:B------:R-:W-:Y:S02]  /*1a50*/  @UP2 UIADD3 UR4, UPT, UPT, UR48, URZ, URZ ;  /* 0x000000ff30042290 */ /* 0x000fe4000fffe0ff */
[----:B------:R-:W-:Y:S02]  /*1a60*/  UIADD3 UR52, UPT, UPT, UR49, -UR48, URZ ;  /* 0x8000003031347290 */ /* 0x000fe4000fffe0ff */
[----:B------:R-:W-:-:S02]  /*1a70*/  UIADD3 UR43, UPT, UPT, UR4, 0x1, URZ ;  /* 0x00000001042b7890 */ /* 0x000fc4000fffe0ff */
[----:B------:R-:W-:Y:S01]  /*1a80*/  UIADD3 UR50, UPT, UPT, -UR4, URZ, URZ ;  /* 0x000000ff04327290 */ /* 0x000fe2000fffe1ff */
[----:B--234-:R-:W-:-:S11]  /*1a90*/  UMOV UR15, URZ ;  /* 0x000000ff000f7c82 */ /* 0x01cfd60008000000 */
.L_x_44:
[----:B------:R-:W-:Y:S01]  /*1aa0*/  UISETP.NE.AND UP0, UPT, UR55, URZ, UPT ;  /* 0x000000ff3700728c */ /* 0x000fe2000bf05270 */
[----:B------:R-:W2:Y:S08]  /*1ab0*/  S2UR UR55, SR_CgaCtaId ;  /* 0x00000000003779c3 */ /* 0x000eb00000008800 */
[----:B------:R-:W-:Y:S05]  /*1ac0*/  BRA.U UP0, `(.L_x_23) ;  /* 0x0000000100347547 */ /* 0x000fea000b800000 */
[----:B------:R-:W3:Y:S01]  /*1ad0*/  S2R R0, SR_CgaCtaId ;  /* 0x0000000000007919 */ /* 0x000ee20000008800 */
[----:B------:R-:W-:-:S04]  /*1ae0*/  MOV R2, 0x400 ;  /* 0x0000040000027802 */ /* 0x000fc80000000f00 */
[----:B---3--:R-:W-:Y:S02]  /*1af0*/  LEA R0, R0, R2, 0x18 ;  /* 0x0000000200007211 */ /* 0x008fe400078ec0ff */
[----:B------:R-:W-:-:S03]  /*1b00*/  SHF.L.U32 R2, R8, 0x1f, RZ ;  /* 0x0000001f08027819 */ /* 0x000fc600000006ff */
[----:B------:R-:W-:-:S04]  /*1b10*/  IMAD R0, R9, 0x8, R0 ;  /* 0x0000000809007824 */ /* 0x000fc800078e0200 */
[----:B------:R-:W3:Y:S02]  /*1b20*/  SYNCS.PHASECHK.TRANS64.TRYWAIT P0, [R0+URZ+0x130], R2 ;  /* 0x00013002000075a7 */ /* 0x000ee400080011ff */
[----:B---3--:R-:W-:Y:S05]  /*1b30*/  @!P0 BRA `(.L_x_24) ;  /* 0x0000006800248947 */ /* 0x008fea0003800000 */
.L_x_139:
[----:B------:R-:W-:Y:S01]  /*1b40*/  VIADD R9, R9, 0x1 ;  /* 0x0000000109097836 */ /* 0x000fe20000000000 */
[----:B------:R3:W-:Y:S04]  /*1b50*/  SYNCS.ARRIVE.TRANS64.A1T0 RZ, [R0+URZ+0x120], RZ ;  /* 0x000120ff00ff79a7 */ /* 0x0007e800081000ff */
[----:B------:R-:W-:-:S04]  /*1b60*/  ISETP.NE.AND P0, PT, R9, 0x2, PT ;  /* 0x000000020900780c */ /* 0x000fc80003f05270 */
[----:B------:R-:W-:Y:S02]  /*1b70*/  SEL R9, R9, RZ, P0 ;  /* 0x000000ff09097207 */ /* 0x000fe40000000000 */
[----:B---3--:R-:W-:-:S04]  /*1b80*/  SEL R0, RZ, 0x1, P0 ;  /* 0x00000001ff007807 */ /* 0x008fc80000000000 */
[----:B------:R-:W-:-:S07]  /*1b90*/  LOP3.LUT R8, R8, R0, RZ, 0x3c, !PT ;  /* 0x0000000008087212 */ /* 0x000fce00078e3cff */
.L_x_23:
[----:B------:R-:W-:Y:S01]  /*1ba0*/  UMOV UR14, 0x400 ;  /* 0x00000400000e7882 */ /* 0x000fe20000000000 */
[----:B------:R-:W-:Y:S01]  /*1bb0*/  SHF.L.U32 R0, R12, 0x1f, RZ ;  /* 0x0000001f0c007819 */ /* 0x000fe200000006ff */
[----:B--2---:R-:W-:Y:S02]  /*1bc0*/  ULEA UR14, UR55, UR14, 0x18 ;  /* 0x0000000e370e7291 */ /* 0x004fe4000f8ec0ff */
[----:B------:R-:W-:Y:S02]  /*1bd0*/  UISETP.GE.U32.AND UP0, UPT, UR53, 0xff, UPT ;  /* 0x000000ff3500788c */ /* 0x000fe4000bf06070 */
[----:B------:R-:W-:Y:S02]  /*1be0*/  ULEA UR4, UR15, UR14, 0x3 ;  /* 0x0000000e0f047291 */ /* 0x000fe4000f8e18ff */
[----:B------:R-:W-:Y:S01]  /*1bf0*/  ULEA UR19, UR26, UR51, 0x6 ;  /* 0x000000331a137291 */ /* 0x000fe2000f8e30ff */
[----:B------:R-:W-:-:S06]  /*1c00*/  UMOV UR13, URZ ;  /* 0x000000ff000d7c82 */ /* 0x000fcc0008000000 */
[----:B------:R2:W3:Y:S01]  /*1c10*/  SYNCS.PHASECHK.TRANS64.TRYWAIT P0, [UR4+0x40], R0 ;  /* 0x00004000ff0075a7 */ /* 0x0004e20008001104 */
[----:B------:R-:W-:-:S04]  /*1c20*/  ULEA.HI UR4, UR27, UR27, URZ, 0x1 ;  /* 0x0000001b1b047291 */ /* 0x000fc8000f8f08ff */
[----:B------:R-:W-:-:S04]  /*1c30*/  USHF.L.U32 UR4, UR4, 0x6, URZ ;  /* 0x0000000604047899 */ /* 0x000fc800080006ff */
[----:B------:R-:W-:-:S04]  /*1c40*/  ULOP3.LUT UR35, UR4, 0xffffff80, URZ, 0xc0, !UPT ;  /* 0xffffff8004237892 */ /* 0x000fc8000f8ec0ff */
[----:B------:R-:W-:Y:S01]  /*1c50*/  ULOP3.LUT UR35, UR35, 0x40, UR54, 0xf8, !UPT ;  /* 0x0000004023237892 */ /* 0x000fe2000f8ef836 */
[----:B------:R-:W-:Y:S11]  /*1c60*/  BRA.U !UP0, `(.L_x_25) ;  /* 0x0000000108f87547 */ /* 0x000ff6000b800000 */
[----:B------:R-:W-:Y:S01]  /*1c70*/  UMOV UR21, UR50 ;  /* 0x0000003200157c82 */ /* 0x000fe20008000000 */
[----:B------:R-:W-:Y:S01]  /*1c80*/  UMOV UR4, UR15 ;  /* 0x0000000f00047c82 */ /* 0x000fe20008000000 */
[----:B------:R-:W-:-:S05]  /*1c90*/  UMOV UR26, 0x40 ;  /* 0x00000040001a7882 */ /* 0x000fca0000000000 */
.L_x_31:
[----:B------:R-:W-:Y:S01]  /*1ca0*/  ULEA UR33, UR4, UR14, 0x3 ;  /* 0x0000000e04217291 */ /* 0x000fe2000f8e18ff */
[----:B------:R-:W-:Y:S01]  /*1cb0*/  @P3 MOV R2, 0xc000 ;  /* 0x0000c00000023802 */ /* 0x000fe20000000f00 */
[----:B-1-3--:R-:W-:Y:S10]  /*1cc0*/  @P0 BRA `(.L_x_26) ;  /* 0x00000000000c0947 */ /* 0x00aff40003800000 */
[----:B------:R-:W-:-:S04]  /*1cd0*/  SHF.L.U32 R3, R12, 0x1f, RZ ;  /* 0x0000001f0c037819 */ /* 0x000fc800000006ff */
[----:B------:R-:W3:Y:S02]  /*1ce0*/  SYNCS.PHASECHK.TRANS64.TRYWAIT P0, [UR33+0x40], R3 ;  /* 0x00004003ff0075a7 */ /* 0x000ee40008001121 */
[----:B---3--:R-:W-:Y:S05]  /*1cf0*/  @!P0 BRA `(.L_x_27) ;  /* 0x0000006400c88947 */ /* 0x008fea0003800000 */
.L_x_26:
[----:B------:R3:W-:Y:S01]  /*1d00*/  @P3 SYNCS.ARRIVE.TRANS64 RZ, [UR33], R2 ;  /* 0x00000002ffff39a7 */ /* 0x0007e20008000021 */
[----:B------:R-:W-:Y:S02]  /*1d10*/  ULOP3.LUT UR5, UR31, 0x2, URZ, 0xfc, !UPT ;  /* 0x000000021f057892 */ /* 0x000fe4000f8efcff */
[----:B------:R-:W-:Y:S02]  /*1d20*/  UIADD3 UR21, UPT, UPT, UR21, 0x1, URZ ;  /* 0x0000000115157890 */ /* 0x000fe4000fffe0ff */
[----:B------:R-:W-:Y:S02]  /*1d30*/  UISETP.NE.AND UP0, UPT, UR5, 0x2, UPT ;  /* 0x000000020500788c */ /* 0x000fe4000bf05270 */
[----:B------:R-:W-:-:S07]  /*1d40*/  UISETP.NE.AND UP2, UPT, UR21, 0x1, UPT ;  /* 0x000000011500788c */ /* 0x000fce000bf45270 */
[----:B------:R-:W-:Y:S05]  /*1d50*/  BRA.U UP0, `(.L_x_28) ;  /* 0x0000000100047547 */ /* 0x000fea000b800000 */
[----:B-1----:R-:W-:Y:S05]  /*1d60*/  BPT.TRAP 0x1 ;  /* 0x000000040000795c */ /* 0x002fea0000300000 */
.L_x_28:
[----:B------:R-:W-:Y:S04]  /*1d70*/  BSSY.RECONVERGENT B0, `(.L_x_29) ;  /* 0x0000003000007945 */ /* 0x000fe80003800200 */
[----:B------:R-:W-:Y:S05]  /*1d80*/  @!P2 BRA `(.L_x_30) ;  /* 0x000000000004a947 */ /* 0x000fea0003800000 */
[----:B-1----:R-:W-:Y:S05]  /*1d90*/  BPT.TRAP 0x1 ;  /* 0x000000040000795c */ /* 0x002fea0000300000 */
.L_x_30:
[----:B-1----:R-:W-:Y:S05]  /*1da0*/  BSYNC.RECONVERGENT B0 ;  /* 0x0000000000007941 */ /* 0x002fea0003800200 */
.L_x_29:
[----:B------:R-:W-:Y:S02]  /*1db0*/  UIADD3 UR5, UPT, UPT, UR4, 0x1, URZ ;  /* 0x0000000104057890 */ /* 0x000fe4000fffe0ff */
[----:B------:R-:W-:Y:S02]  /*1dc0*/  ULEA UR8, UR4, UR30, 0xc ;  /* 0x0000001e04087291 */ /* 0x000fe4000f8e60ff */
[----:B------:R-:W-:Y:S02]  /*1dd0*/  UISETP.NE.AND UP0, UPT, UR5, 0x8, UPT ;  /* 0x000000080500788c */ /* 0x000fe4000bf05270 */
[----:B------:R-:W-:Y:S02]  /*1de0*/  ULEA UR24, UR4, UR14, 0xe ;  /* 0x0000000e04187291 */ /* 0x000fe4000f8e70ff */
[----:B------:R-:W-:Y:S02]  /*1df0*/  USEL UR6, URZ, 0x1, UP0 ;  /* 0x00000001ff067887 */ /* 0x000fe40008000000 */
[----:B------:R-:W-:-:S02]  /*1e00*/  USEL UR15, UR5, URZ, UP0 ;  /* 0x000000ff050f7287 */ /* 0x000fc40008000000 */
[----:B------:R-:W-:Y:S02]  /*1e10*/  UIADD3 UR4, UP0, UPT, UR40, 0x180, URZ ;  /* 0x0000018028047890 */ /* 0x000fe4000ff1e0ff */
[----:B------:R-:W-:Y:S01]  /*1e20*/  ULEA UR5, UR15, UR14, 0x3 ;  /* 0x0000000e0f057291 */ /* 0x000fe2000f8e18ff */
[----:B------:R-:W-:Y:S01]  /*1e30*/  LOP3.LUT R12, R12, UR6, RZ, 0x3c, !PT ;  /* 0x000000060c0c7c12 */ /* 0x000fe2000f8e3cff */
[----:B------:R-:W-:Y:S02]  /*1e40*/  UIADD3 UR6, UP1, UPT, UR40, 0x80, URZ ;  /* 0x0000008028067890 */ /* 0x000fe4000ff3e0ff */
[----:B------:R-:W-:Y:S01]  /*1e50*/  ULEA UR8, UR8, UR14, 0x1 ;  /* 0x0000000e08087291 */ /* 0x000fe2000f8e08ff */
[----:B--2---:R-:W-:Y:S01]  /*1e60*/  SHF.L.U32 R0, R12, 0x1f, RZ ;  /* 0x0000001f0c007819 */ /* 0x004fe200000006ff */
[----:B------:R-:W-:Y:S02]  /*1e70*/  UIADD3 UR34, UPT, UPT, UR26, -0x40, URZ ;  /* 0xffffffc01a227890 */ /* 0x000fe4000fffe0ff */
[----:B------:R-:W-:Y:S01]  /*1e80*/  ULOP3.LUT UR33, UR33, 0xfefffff8, URZ, 0xc0, !UPT ;  /* 0xfefffff821217892 */ /* 0x000fe2000f8ec0ff */
[----:B------:R4:W1:Y:S01]  /*1e90*/  SYNCS.PHASECHK.TRANS64.TRYWAIT P0, [UR5+0x40], R0 ;  /* 0x00004000ff0075a7 */ /* 0x0008620008001105 */
[----:B------:R-:W-:-:S02]  /*1ea0*/  UIADD3.X UR7, UPT, UPT, URZ, UR41, URZ, UP1, !UPT ;  /* 0x00000029ff077290 */ /* 0x000fc40008ffe4ff */
[----:B------:R-:W-:Y:S02]  /*1eb0*/  UIADD3 UR32, UPT, UPT, UR24, 0x3300, URZ ;  /* 0x0000330018207890 */ /* 0x000fe4000fffe0ff */
[----:B------:R-:W-:Y:S02]  /*1ec0*/  UIADD3 UR24, UPT, UPT, UR24, 0x5300, URZ ;  /* 0x0000530018187890 */ /* 0x000fe4000fffe0ff */
[----:B------:R-:W-:Y:S02]  /*1ed0*/  UIADD3.X UR5, UPT, UPT, URZ, UR41, URZ, UP0, !UPT ;  /* 0x00000029ff057290 */ /* 0x000fe400087fe4ff */
[----:B------:R-:W-:Y:S02]  /*1ee0*/  UIADD3 UR16, UPT, UPT, UR8, 0x23300, URZ ;  /* 0x0002330008107890 */ /* 0x000fe4000fffe0ff */
[----:B------:R-:W-:Y:S02]  /*1ef0*/  UPRMT UR13, URZ, 0x5410, UR29 ;  /* 0x00005410ff0d7896 */ /* 0x000fe4000800001d */
[----:B------:R-:W-:Y:S01]  /*1f00*/  UIADD3 UR8, UPT, UPT, UR8, 0x24300, URZ ;  /* 0x0002430008087890 */ /* 0x000fe2000fffe0ff */
[----:B------:R-:W-:Y:S01]  /*1f10*/  UMOV UR22, 0x0 ;  /* 0x0000000000167882 */ /* 0x000fe20000000000 */
[----:B------:R-:W-:Y:S01]  /*1f20*/  UMOV UR23, 0x10000000 ;  /* 0x1000000000177882 */ /* 0x000fe20000000000 */
[----:B------:R-:W-:Y:S01]  /*1f30*/  UMOV UR27, UR35 ;  /* 0x00000023001b7c82 */ /* 0x000fe20008000000 */
[----:B------:R-:W-:Y:S01]  /*1f40*/  UMOV UR28, UR36 ;  /* 0x00000024001c7c82 */ /* 0x000fe20008000000 */
[----:B------:R-:W-:Y:S01]  /*1f50*/  UMOV UR25, UR33 ;  /* 0x0000002100197c82 */ /* 0x000fe20008000000 */
[----:B------:R-:W-:Y:S01]  /*1f60*/  UMOV UR20, UR36 ;  /* 0x0000002400147c82 */ /* 0x000fe20008000000 */
[----:B------:R-:W-:Y:S01]  /*1f70*/  UMOV UR17, UR33 ;  /* 0x0000002100117c82 */ /* 0x000fe20008000000 */
[----:B------:R-:W-:Y:S01]  /*1f80*/  UMOV UR18, UR34 ;  /* 0x0000002200127c82 */ /* 0x000fe20008000000 */
[----:B------:R-:W-:Y:S01]  /*1f90*/  UTMALDG.3D.2CTA [UR32], [UR6], desc[UR22] ;  /* 0x00001620060075b4 */ /* 0x000fe20008211000 */
[----:B------:R-:W-:Y:S01]  /*1fa0*/  UMOV UR10, UR26 ;  /* 0x0000001a000a7c82 */ /* 0x000fe20008000000 */
[----:B------:R-:W-:Y:S01]  /*1fb0*/  UMOV UR11, UR19 ;  /* 0x00000013000b7c82 */ /* 0x000fe20008000000 */
[----:B------:R-:W-:Y:S01]  /*1fc0*/  UMOV UR12, UR36 ;  /* 0x00000024000c7c82 */ /* 0x000fe20008000000 */
[----:B------:R-:W-:Y:S01]  /*1fd0*/  UMOV UR9, UR33 ;  /* 0x0000002100097c82 */ /* 0x000fe20008000000 */
[----:B------:R2:W-:Y:S01]  /*1fe0*/  UTMALDG.3D.2CTA [UR24], [UR6], desc[UR22] ;  /* 0x00001618060075b4 */ /* 0x0005e20008211000 */
[----:B------:R-:W-:Y:S01]  /*1ff0*/  UTMALDG.3D.MULTICAST.2CTA [UR16], [UR4], UR13, desc[UR22] ;  /* 0x00001610040073b4 */ /* 0x000fe2000821180d */
[----:B------:R3:W-:Y:S01]  /*2000*/  UTMALDG.3D.MULTICAST.2CTA [UR8], [UR4], UR13, desc[UR22] ;  /* 0x00001608040073b4 */ /* 0x0007e2000821180d */
[----:B--2---:R-:W-:Y:S01]  /*2010*/  UIADD3 UR26, UPT, UPT, UR26, 0x80, URZ ;  /* 0x000000801a1a7890 */ /* 0x004fe2000fffe0ff */
[----:B---3--:R-:W-:Y:S01]  /*2020*/  UMOV UR13, UR43 ;  /* 0x0000002b000d7c82 */ /* 0x008fe20008000000 */
[----:B------:R-:W-:Y:S01]  /*2030*/  UMOV UR4, UR15 ;  /* 0x0000000f00047c82 */ /* 0x000fe20008000000 */
[----:B----4-:R-:W-:Y:S09]  /*2040*/  BRA.U UP2, `(.L_x_31) ;  /* 0xfffffffd02147547 */ /* 0x010ff2000b83ffff */
.L_x_25:
[----:B------:R-:W-:Y:S01]  /*2050*/  ULEA UR4, UR15, UR14, 0x3 ;  /* 0x0000000e0f047291 */ /* 0x000fe2000f8e18ff */
[----:B--2---:R-:W-:Y:S01]  /*2060*/  SHF.L.U32 R0, R12, 0x1f, RZ ;  /* 0x0000001f0c007819 */ /* 0x004fe200000006ff */
[----:B------:R-:W-:Y:S01]  /*2070*/  @!P1 SYNCS.ARRIVE.TRANS64.A1T0 RZ, [UR14+0xb8], RZ ;  /* 0x0000b8ffffff99a7 */ /* 0x000fe2000810000e */
[----:B------:R-:W-:-:S06]  /*2080*/  UISETP.GT.AND UP0, UPT, UR49, UR48, UPT ;  /* 0x000000303100728c */ /* 0x000fcc000bf04270 */
[----:B------:R2:W4:Y:S03]  /*2090*/  SYNCS.PHASECHK.TRANS64.TRYWAIT P1, [UR4+0x40], R0 ;  /* 0x00004000ff0075a7 */ /* 0x0005260008021104 */
[----:B------:R-:W-:Y:S05]  /*20a0*/  BRA.U !UP0, `(.L_x_32) ;  /* 0x0000000508047547 */ /* 0x000fea000b800000 */
[----:B------:R-:W-:Y:S01]  /*20b0*/  UIADD3 UR37, UPT, UPT, UR52, UR13, URZ ;  /* 0x0000000d34257290 */ /* 0x000fe2000fffe0ff */
[----:B------:R-:W-:-:S11]  /*20c0*/  UMOV UR6, UR15 ;  /* 0x0000000f00067c82 */ /* 0x000fd60008000000 */
.L_x_40:
[----:B------:R-:W-:Y:S01]  /*20d0*/  ULEA UR7, UR6, UR14, 0x3 ;  /* 0x0000000e06077291 */ /* 0x000fe2000f8e18ff */
[----:B----4-:R-:W-:Y:S01]  /*20e0*/  @P3 MOV R2, 0xc000 ;  /* 0x0000c00000023802 */ /* 0x010fe20000000f00 */
[----:B-12-4-:R-:W-:Y:S10]  /*20f0*/  @P1 BRA `(.L_x_33) ;  /* 0x00000000000c1947 */ /* 0x016ff40003800000 */
[----:B------:R-:W-:-:S04]  /*2100*/  SHF.L.U32 R3, R12, 0x1f, RZ ;  /* 0x0000001f0c037819 */ /* 0x000fc800000006ff */
[----:B-1-3--:R-:W1:Y:S02]  /*2110*/  SYNCS.PHASECHK.TRANS64.TRYWAIT P0, [UR7+0x40], R3 ;  /* 0x00004003ff0075a7 */ /* 0x00ae640008001107 */
[----:B-1----:R-:W-:Y:S05]  /*2120*/  @!P0 BRA `(.L_x_34) ;  /* 0x0000006000d48947 */ /* 0x002fea0003800000 */
.L_x_33:
[----:B------:R4:W-:Y:S01]  /*2130*/  @P3 SYNCS.ARRIVE.TRANS64 RZ, [UR7], R2 ;  /* 0x00000002ffff39a7 */ /* 0x0009e20008000007 */
[----:B------:R-:W-:-:S04]  /*2140*/  ULOP3.LUT UR4, UR31, 0x2, URZ, 0xfc, !UPT ;  /* 0x000000021f047892 */ /* 0x000fc8000f8efcff */
[----:B------:R-:W-:-:S09]  /*2150*/  UISETP.NE.AND UP0, UPT, UR4, 0x2, UPT ;  /* 0x000000020400788c */ /* 0x000fd2000bf05270 */
[----:B------:R-:W-:Y:S05]  /*2160*/  BRA.U UP0, `(.L_x_35) ;  /* 0x0000000100047547 */ /* 0x000fea000b800000 */
[----:B-1----:R-:W-:Y:S05]  /*2170*/  BPT.TRAP 0x1 ;  /* 0x000000040000795c */ /* 0x002fea0000300000 */
.L_x_35:
[----:B------:R-:W-:Y:S04]  /*2180*/  BSSY.RECONVERGENT B0, `(.L_x_36) ;  /* 0x0000003000007945 */ /* 0x000fe80003800200 */
[----:B------:R-:W-:Y:S05]  /*2190*/  @!P2 BRA `(.L_x_37) ;  /* 0x000000000004a947 */ /* 0x000fea0003800000 */
[----:B-1----:R-:W-:Y:S05]  /*21a0*/  BPT.TRAP 0x1 ;  /* 0x000000040000795c */ /* 0x002fea0000300000 */
.L_x_37:
[----:B-1----:R-:W-:Y:S05]  /*21b0*/  BSYNC.RECONVERGENT B0 ;  /* 0x0000000000007941 */ /* 0x002fea0003800200 */
.L_x_36:
[----:B------:R-:W-:Y:S01]  /*21c0*/  UIADD3 UR4, UPT, UPT, UR6, 0x1, URZ ;  /* 0x0000000106047890 */ /* 0x000fe2000fffe0ff */
[----:B------:R-:W-:Y:S01]  /*21d0*/  BSSY.RECONVERGENT B0, `(.L_x_38) ;  /* 0x000002a000007945 */ /* 0x000fe20003800200 */
[----:B---3--:R-:W-:Y:S02]  /*21e0*/  ELECT P0, URZ, PT ;  /* 0x0000000000ff782f */ /* 0x008fe40003800000 */
[----:B------:R-:W-:-:S04]  /*21f0*/  UISETP.NE.AND UP0, UPT, UR4, 0x8, UPT ;  /* 0x000000080400788c */ /* 0x000fc8000bf05270 */
[----:B------:R-:W-:Y:S02]  /*2200*/  USEL UR5, URZ, 0x1, UP0 ;  /* 0x00000001ff057887 */ /* 0x000fe40008000000 */
[----:B------:R-:W-:-:S04]  /*2210*/  USEL UR15, UR4, URZ, UP0 ;  /* 0x000000ff040f7287 */ /* 0x000fc80008000000 */
[----:B------:R-:W-:Y:S01]  /*2220*/  ULEA UR4, UR15, UR14, 0x3 ;  /* 0x0000000e0f047291 */ /* 0x000fe2000f8e18ff */
[----:B------:R-:W-:-:S04]  /*2230*/  LOP3.LUT R12, R12, UR5, RZ, 0x3c, !PT ;  /* 0x000000050c0c7c12 */ /* 0x000fc8000f8e3cff */
[----:B--2---:R-:W-:-:S04]  /*2240*/  SHF.L.U32 R0, R12, 0x1f, RZ ;  /* 0x0000001f0c007819 */ /* 0x004fc800000006ff */
[----:B------:R1:W2:Y:S01]  /*2250*/  SYNCS.PHASECHK.TRANS64.TRYWAIT P1, [UR4+0x40], R0 ;  /* 0x00004000ff0075a7 */ /* 0x0002a20008021104 */
[----:B------:R-:W-:Y:S05]  /*2260*/  @!P0 BRA `(.L_x_39) ;  /* 0x0000000000808947 */ /* 0x000fea0003800000 */
[----:B------:R-:W-:Y:S02]  /*2270*/  ULEA UR8, UR6, UR30, 0xc ;  /* 0x0000001e06087291 */ /* 0x000fe4000f8e60ff */
[----:B------:R-:W-:Y:S02]  /*2280*/  ULEA UR24, UR6, UR14, 0xe ;  /* 0x0000000e06187291 */ /* 0x000fe4000f8e70ff */
[----:B------:R-:W-:Y:S02]  /*2290*/  UIADD3 UR4, UP1, UPT, UR40, 0x80, URZ ;  /* 0x0000008028047890 */ /* 0x000fe4000ff3e0ff */
[----:B------:R-:W-:Y:S02]  /*22a0*/  USHF.L.U32 UR34, UR13, 0x7, URZ ;  /* 0x000000070d227899 */ /* 0x000fe400080006ff */
[----:B------:R-:W-:Y:S02]  /*22b0*/  UIADD3 UR22, UP0, UPT, UR40, 0x180, URZ ;  /* 0x0000018028167890 */ /* 0x000fe4000ff1e0ff */
[----:B------:R-:W-:-:S02]  /*22c0*/  ULEA UR8, UR8, UR14, 0x1 ;  /* 0x0000000e08087291 */ /* 0x000fc4000f8e08ff */
[----:B------:R-:W-:Y:S02]  /*22d0*/  ULOP3.LUT UR33, UR7, 0xfefffff8, URZ, 0xc0, !UPT ;  /* 0xfefffff807217892 */ /* 0x000fe4000f8ec0ff */
[----:B------:R-:W-:Y:S02]  /*22e0*/  UIADD3.X UR5, UPT, UPT, URZ, UR41, URZ, UP1, !UPT ;  /* 0x00000029ff057290 */ /* 0x000fe40008ffe4ff */
[----:B------:R-:W-:Y:S02]  /*22f0*/  UIADD3 UR32, UPT, UPT, UR24, 0x3300, URZ ;  /* 0x0000330018207890 */ /* 0x000fe4000fffe0ff */
[----:B------:R-:W-:Y:S02]  /*2300*/  UIADD3 UR26, UPT, UPT, UR34, 0x40, URZ ;  /* 0x00000040221a7890 */ /* 0x000fe4000fffe0ff */
[----:B------:R-:W-:Y:S02]  /*2310*/  UIADD3 UR24, UPT, UPT, UR24, 0x5300, URZ ;  /* 0x0000530018187890 */ /* 0x000fe4000fffe0ff */
[----:B------:R-:W-:-:S02]  /*2320*/  UIADD3.X UR23, UPT, UPT, URZ, UR41, URZ, UP0, !UPT ;  /* 0x00000029ff177290 */ /* 0x000fc400087fe4ff */
        /* <DEDUP_REMOVED lines=11> */
[----:B------:R3:W-:Y:S01]  /*23e0*/  UTMALDG.3D.2CTA [UR32], [UR4], desc[UR38] ;  /* 0x00002620040075b4 */ /* 0x0007e20008211000 */
[----:B------:R-:W-:Y:S01]  /*23f0*/  UMOV UR11, UR19 ;  /* 0x00000013000b7c82 */ /* 0x000fe20008000000 */
[----:B------:R-:W-:Y:S01]  /*2400*/  UMOV UR12, UR36 ;  /* 0x00000024000c7c82 */ /* 0x000fe20008000000 */
[----:B------:R-:W-:Y:S01]  /*2410*/  UMOV UR9, UR33 ;  /* 0x0000002100097c82 */ /* 0x000fe20008000000 */
[----:B------:R-:W-:Y:S01]  /*2420*/  UMOV UR10, UR26 ;  /* 0x0000001a000a7c82 */ /* 0x000fe20008000000 */
[----:B------:R3:W-:Y:S01]  /*2430*/  UTMALDG.3D.2CTA [UR24], [UR4], desc[UR38] ;  /* 0x00002618040075b4 */ /* 0x0007e20008211000 */
[----:B------:R3:W-:Y:S01]  /*2440*/  UTMALDG.3D.MULTICAST.2CTA [UR16], [UR22], UR21, desc[UR38] ;  /* 0x00002610160073b4 */ /* 0x0007e20008211815 */
[----:B------:R3:W-:Y:S02]  /*2450*/  UTMALDG.3D.MULTICAST.2CTA [UR8], [UR22], UR21, desc[UR38] ;  /* 0x00002608160073b4 */ /* 0x0007e40008211815 */
[----:B---3--:R-:W-:Y:S01]  /*2460*/  NOP ;  /* 0x0000000000007918 */ /* 0x008fe20000000000 */
.L_x_39:
[----:B------:R-:W-:Y:S05]  /*2470*/  BSYNC.RECONVERGENT B0 ;  /* 0x0000000000007941 */ /* 0x000fea0003800200 */
.L_x_38:
[----:B------:R-:W-:Y:S01]  /*2480*/  UIADD3 UR13, UPT, UPT, UR13, 0x1, URZ ;  /* 0x000000010d0d7890 */ /* 0x000fe2000fffe0ff */
[----:B------:R-:W-:-:S03]  /*2490*/  UMOV UR6, UR15 ;  /* 0x0000000f00067c82 */ /* 0x000fc60008000000 */
[----:B------:R-:W-:-:S09]  /*24a0*/  UISETP.NE.AND UP0, UPT, UR13, UR37, UPT ;  /* 0x000000250d00728c */ /* 0x000fd2000bf05270 */
[----:B------:R-:W-:Y:S05]  /*24b0*/  BRA.U UP0, `(.L_x_40) ;  /* 0xfffffffd00047547 */ /* 0x000fea000b83ffff */
.L_x_32:
[C---:B------:R-:W-:Y:S01]  /*24c0*/  LEA R3, R11.reuse, UR14, 0x3 ;  /* 0x0000000e0b037c11 */ /* 0x040fe2000f8e18ff */
[----:B------:R-:W-:Y:S01]  /*24d0*/  NOP ;  /* 0x0000000000007918 */ /* 0x000fe20000000000 */
[----:B-12---:R-:W-:Y:S02]  /*24e0*/  SHF.L.U32 R0, R10, 0x1f, RZ ;  /* 0x0000001f0a007819 */ /* 0x006fe400000006ff */
[----:B------:R-:W-:Y:S02]  /*24f0*/  LEA R4, R11, UR14, 0x4 ;  /* 0x0000000e0b047c11 */ /* 0x000fe4000f8e20ff */
[----:B---3--:R-:W1:Y:S02]  /*2500*/  SYNCS.PHASECHK.TRANS64.TRYWAIT P0, [R3+URZ+0xc0], R0 ;  /* 0x0000c000030075a7 */ /* 0x008e6400080011ff */
[----:B-1----:R-:W-:Y:S05]  /*2510*/  @!P0 BRA `(.L_x_41) ;  /* 0x0000005c00f08947 */ /* 0x002fea0003800000 */
.L_x_142:
[----:B------:R-:W2:Y:S01]  /*2520*/  LDS.128 R4, [R4+0x150] ;  /* 0x0001500004047984 */ /* 0x000ea20000000c00 */
[----:B------:R-:W-:Y:S01]  /*2530*/  UISETP.GE.AND UP0, UPT, UR42, 0x1, UPT ;  /* 0x000000012a00788c */ /* 0x000fe2000bf06270 */
[----:B------:R-:W-:Y:S01]  /*2540*/  @!PT LDS RZ, [RZ] ;  /* 0x00000000fffff984 */ /* 0x000fe20000000800 */
[----:B------:R-:W-:Y:S01]  /*2550*/  @!PT LDS RZ, [RZ] ;  /* 0x00000000fffff984 */ /* 0x000fe20000000800 */
[----:B------:R-:W-:Y:S01]  /*2560*/  @!PT LDS RZ, [RZ] ;  /* 0x00000000fffff984 */ /* 0x000fe20000000800 */
[----:B------:R-:W-:Y:S01]  /*2570*/  @!PT LDS RZ, [RZ] ;  /* 0x00000000fffff984 */ /* 0x000fe20000000800 */
[----:B------:R3:W-:Y:S06]  /*2580*/  MEMBAR.ALL.CTA ;  /* 0x0000000000007992 */ /* 0x0007ec0000008000 */
[----:B---3--:R-:W3:Y:S01]  /*2590*/  FENCE.VIEW.ASYNC.S ;  /* 0x00000000000073c6 */ /* 0x008ee20000000000 */
[----:B--2---:R-:W-:-:S13]  /*25a0*/  LOP3.LUT P0, RZ, R6, 0x1, RZ, 0xc0, !PT ;  /* 0x0000000106ff7812 */ /* 0x004fda000780c0ff */
[----:B---3--:R-:W-:Y:S01]  /*25b0*/  VOTEU.ANY UP1, P0 ;  /* 0x0000000000ff7886 */ /* 0x008fe20000020100 */
[----:B------:R-:W-:-:S13]  /*25c0*/  PLOP3.LUT P0, PT, PT, PT, UP1, 0x80, 0x8 ;  /* 0x000000000008781c */ /* 0x000fda0003f0f018 */
[----:B-1----:R-:W-:Y:S02]  /*25d0*/  @P0 LOP3.LUT R0, R5, 0xffff, RZ, 0xc0, !PT ;  /* 0x0000ffff05000812 */ /* 0x002fe400078ec0ff */
[----:B----4-:R-:W-:Y:S02]  /*25e0*/  @P0 MOV R2, R4 ;  /* 0x0000000400020202 */ /* 0x010fe40000000f00 */
[----:B------:R-:W-:Y:S01]  /*25f0*/  @P0 R2UR UR5, R0 ;  /* 0x00000000000502ca */ /* 0x000fe200000e0000 */
[----:B------:R-:W-:Y:S01]  /*2600*/  VIADD R0, R3, 0xd0 ;  /* 0x000000d003007836 */ /* 0x000fe20000000000 */
[----:B------:R-:W-:Y:S02]  /*2610*/  @P0 SHF.R.U32.HI R4, RZ, 0x10, R5 ;  /* 0x00000010ff040819 */ /* 0x000fe40000011605 */
[----:B------:R-:W-:Y:S02]  /*2620*/  @P0 R2UR UR6, R2 ;  /* 0x00000000020602ca */ /* 0x000fe400000e0000 */
[----:B------:R-:W-:-:S02]  /*2630*/  PRMT R0, RZ, 0x654, R0 ;  /* 0x00000654ff007816 */ /* 0x000fc40000000000 */
[----:B------:R-:W-:Y:S02]  /*2640*/  @P0 R2UR UR4, R4 ;  /* 0x00000000040402ca */ /* 0x000fe400000e0000 */
[----:B------:R1:W-:Y:S03]  /*2650*/  SYNCS.ARRIVE.TRANS64.RED.A1T0 RZ, [R0+URZ], RZ ;  /* 0x000000ff00ff79a7 */ /* 0x0003e600081004ff */
[----:B------:R-:W-:-:S04]  /*2660*/  @UP1 UMOV UR44, UR5 ;  /* 0x00000005002c1c82 */ /* 0x000fc80008000000 */
[----:B------:R-:W-:-:S04]  /*2670*/  @UP1 UMOV UR45, UR6 ;  /* 0x00000006002d1c82 */ /* 0x000fc80008000000 */
[----:B------:R-:W-:Y:S01]  /*2680*/  @UP1 UMOV UR36, UR4 ;  /* 0x0000000400241c82 */ /* 0x000fe20008000000 */
[----:B------:R-:W-:Y:S05]  /*2690*/  BRA.U !UP0, `(.L_x_42) ;  /* 0x0000000108d47547 */ /* 0x000fea000b800000 */
[----:B------:R-:W2:Y:S01]  /*26a0*/  LDCU.128 UR16, c[0x0][0xb10] ;  /* 0x00016200ff1077ac */ /* 0x000ea20008000c00 */
[----:B------:R-:W3:Y:S01]  /*26b0*/  LDCU UR23, c[0x0][0xb20] ;  /* 0x00016400ff1777ac */ /* 0x000ee20008000800 */
[----:B------:R-:W4:Y:S01]  /*26c0*/  LDCU UR22, c[0x0][0xb0c] ;  /* 0x00016180ff1677ac */ /* 0x000f220008000800 */
[----:B------:R-:W1:Y:S01]  /*26d0*/  LDCU.64 UR8, c[0x0][0xb28] ;  /* 0x00016500ff0877ac */ /* 0x000e620008000a00 */
[----:B------:R-:W-:Y:S02]  /*26e0*/  UISETP.NE.AND UP3, UPT, UR42, 0x1, UPT ;  /* 0x000000012a00788c */ /* 0x000fe4000bf65270 */
[----:B--2---:R-:W-:Y:S02]  /*26f0*/  UIMAD.WIDE.U32 UR6, UR46, UR19, URZ ;  /* 0x000000132e0672a5 */ /* 0x004fe4000f8e00ff */
[----:B------:R-:W-:Y:S02]  /*2700*/  UIMAD.WIDE.U32 UR4, UR47, UR16, URZ ;  /* 0x000000102f0472a5 */ /* 0x000fe4000f8e00ff */
[----:B------:R-:W-:-:S02]  /*2710*/  UISETP.NE.AND UP0, UPT, UR18, 0x1, UPT ;  /* 0x000000011200788c */ /* 0x000fc4000bf05270 */
[----:B------:R-:W-:Y:S01]  /*2720*/  UIMAD.WIDE.U32 UR20, UR44, UR19, URZ ;  /* 0x000000132c1472a5 */ /* 0x000fe2000f8e00ff */
[----:B------:R-:W-:Y:S02]  /*2730*/  UMOV UR6, UR7 ;  /* 0x0000000700067c82 */ /* 0x000fe40008000000 */
[----:B------:R-:W-:Y:S01]  /*2740*/  UMOV UR4, UR5 ;  /* 0x0000000500047c82 */ /* 0x000fe20008000000 */
[----:B---3--:R-:W-:Y:S02]  /*2750*/  USHF.R.U32.HI UR6, URZ, UR23, UR6 ;  /* 0x00000017ff067299 */ /* 0x008fe40008011606 */
[----:B----4-:R-:W-:Y:S02]  /*2760*/  UISETP.NE.AND UP2, UPT, UR22, 0x1, UPT ;  /* 0x000000011600788c */ /* 0x010fe4000bf45270 */
[----:B------:R-:W-:Y:S02]  /*2770*/  USHF.R.U32.HI UR4, URZ, UR17, UR4 ;  /* 0x00000011ff047299 */ /* 0x000fe40008011604 */
[----:B------:R-:W-:-:S02]  /*2780*/  USEL UR5, UR46, UR6, !UP0 ;  /* 0x000000062e057287 */ /* 0x000fc4000c000000 */
[----:B------:R-:W-:Y:S02]  /*2790*/  USEL UR6, UR47, UR4, !UP2 ;  /* 0x000000042f067287 */ /* 0x000fe4000d000000 */
[----:B-1----:R-:W-:Y:S01]  /*27a0*/  UIMAD.WIDE.U32 UR10, UR5, UR8, URZ ;  /* 0x00000008050a72a5 */ /* 0x002fe2000f8e00ff */
[----:B------:R-:W-:Y:S01]  /*27b0*/  UMOV UR4, UR21 ;  /* 0x0000001500047c82 */ /* 0x000fe20008000000 */
[----:B------:R-:W-:Y:S02]  /*27c0*/  UIMAD.WIDE.U32 UR12, UR45, UR16, URZ ;  /* 0x000000102d0c72a5 */ /* 0x000fe4000f8e00ff */
[----:B------:R-:W-:-:S03]  /*27d0*/  UIMAD.WIDE.U32 UR20, UR6, UR8, URZ ;  /* 0x00000008061472a5 */ /* 0x000fc6000f8e00ff */
[----:B------:R-:W-:Y:S01]  /*27e0*/  UMOV UR10, UR11 ;  /* 0x0000000b000a7c82 */ /* 0x000fe20008000000 */
[----:B------:R-:W-:Y:S02]  /*27f0*/  USHF.R.U32.HI UR4, URZ, UR23, UR4 ;  /* 0x00000017ff047299 */ /* 0x000fe40008011604 */
[----:B------:R-:W-:Y:S01]  /*2800*/  @UP3 USHF.R.U32.HI UR5, URZ, UR9, UR10 ;  /* 0x00000009ff053299 */ /* 0x000fe2000801160a */
[----:B------:R-:W-:Y:S01]  /*2810*/  UMOV UR12, UR13 ;  /* 0x0000000d000c7c82 */ /* 0x000fe20008000000 */
[----:B------:R-:W-:Y:S01]  /*2820*/  UMOV UR20, UR21 ;  /* 0x0000001500147c82 */ /* 0x000fe20008000000 */
[----:B------:R-:W-:Y:S02]  /*2830*/  USHF.R.U32.HI UR17, URZ, UR17, UR12 ;  /* 0x00000011ff117299 */ /* 0x000fe4000801160c */
[----:B------:R-:W-:Y:S02]  /*2840*/  USEL UR4, UR44, UR4, !UP0 ;  /* 0x000000042c047287 */ /* 0x000fe4000c000000 */
[----:B------:R-:W-:-:S02]  /*2850*/  @UP3 USHF.R.U32.HI UR6, URZ, UR9, UR20 ;  /* 0x00000009ff063299 */ /* 0x000fc40008011614 */
[----:B------:R-:W-:Y:S02]  /*2860*/  UIMAD UR7, UR42, UR5, URZ ;  /* 0x000000052a0772a4 */ /* 0x000fe4000f8e02ff */
[----:B------:R-:W-:Y:S02]  /*2870*/  USEL UR5, UR45, UR17, !UP2 ;  /* 0x000000112d057287 */ /* 0x000fe4000d000000 */
[----:B------:R-:W-:Y:S02]  /*2880*/  UIMAD UR10, UR42, UR6, URZ ;  /* 0x000000062a0a72a4 */ /* 0x000fe4000f8e02ff */
[----:B------:R-:W-:Y:S02]  /*2890*/  UISETP.GE.AND UP0, UPT, UR4, UR7, UPT ;  /* 0x000000070400728c */ /* 0x000fe4000bf06270 */
[----:B------:R-:W-:Y:S02]  /*28a0*/  UIMAD.WIDE.U32 UR12, UR4, UR8, URZ ;  /* 0x00000008040c72a5 */ /* 0x000fe4000f8e00ff */
[----:B------:R-:W-:-:S02]  /*28b0*/  UISETP.GE.OR UP0, UPT, UR5, UR10, UP0 ;  /* 0x0000000a0500728c */ /* 0x000fc40008706670 */
[----:B------:R-:W-:Y:S02]  /*28c0*/  UIMAD.WIDE.U32 UR10, UR5, UR8, URZ ;  /* 0x00000008050a72a5 */ /* 0x000fe4000f8e00ff */
[----:B------:R-:W-:Y:S01]  /*28d0*/  UIADD3 UR12, UPT, UPT, -UR4, URZ, URZ ;  /* 0x000000ff040c7290 */ /* 0x000fe2000fffe1ff */
[----:B------:R-:W-:Y:S01]  /*28e0*/  UMOV UR8, UR13 ;  /* 0x0000000d00087c82 */ /* 0x000fe20008000000 */
[----:B------:R-:W-:Y:S02]  /*28f0*/  UIADD3 UR10, UPT, UPT, -UR5, URZ, URZ ;  /* 0x000000ff050a7290 */ /* 0x000fe4000fffe1ff */
        /* <DEDUP_REMOVED lines=15> */
.L_x_42:
[----:B------:R-:W2:Y:S02]  /*29f0*/  LDCU UR4, c[0x0][0xb30] ;  /* 0x00016600ff0477ac */ /* 0x000ea40008000800 */
[----:B--2---:R-:W-:-:S09]  /*2a00*/  UISETP.NE.AND UP0, UPT, UR4, 0x1, UPT ;  /* 0x000000010400788c */ /* 0x004fd2000bf05270 */
[----:B------:R-:W-:Y:S05]  /*2a10*/  BRA.U UP0, `(.L_x_43) ;  /* 0x0000000100447547 */ /* 0x000fea000b800000 */
[----:B------:R-:W2:Y:S01]  /*2a20*/  LDCU.128 UR8, c[0x0][0xb10] ;  /* 0x00016200ff0877ac */ /* 0x000ea20008000c00 */
[----:B------:R-:W3:Y:S01]  /*2a30*/  LDCU UR12, c[0x0][0xb0c] ;  /* 0x00016180ff0c77ac */ /* 0x000ee20008000800 */
[----:B------:R-:W4:Y:S01]  /*2a40*/  LDCU UR13, c[0x0][0xb20] ;  /* 0x00016400ff0d77ac */ /* 0x000f220008000800 */
[----:B--2---:R-:W-:Y:S02]  /*2a50*/  UIMAD.WIDE.U32 UR6, UR45, UR8, URZ ;  /* 0x000000082d0672a5 */ /* 0x004fe4000f8e00ff */
[----:B------:R-:W-:Y:S02]  /*2a60*/  UIMAD.WIDE.U32 UR4, UR44, UR11, URZ ;  /* 0x0000000b2c0472a5 */ /* 0x000fe4000f8e00ff */
[----:B---3--:R-:W-:Y:S02]  /*2a70*/  UISETP.NE.AND UP2, UPT, UR12, 0x1, UPT ;  /* 0x000000010c00788c */ /* 0x008fe4000bf45270 */
[----:B------:R-:W-:Y:S01]  /*2a80*/  UISETP.NE.AND UP0, UPT, UR10, 0x1, UPT ;  /* 0x000000010a00788c */ /* 0x000fe2000bf05270 */
[----:B------:R-:W-:-:S02]  /*2a90*/  UMOV UR6, UR7 ;  /* 0x0000000700067c82 */ /* 0x000fc40008000000 */
[----:B------:R-:W-:Y:S01]  /*2aa0*/  UMOV UR4, UR5 ;  /* 0x0000000500047c82 */ /* 0x000fe20008000000 */
[----:B------:R-:W-:Y:S02]  /*2ab0*/  USHF.R.U32.HI UR9, URZ, UR9, UR6 ;  /* 0x00000009ff097299 */ /* 0x000fe40008011606 */
[----:B----4-:R-:W-:Y:S02]  /*2ac0*/  USHF.R.U32.HI UR4, URZ, UR13, UR4 ;  /* 0x0000000dff047299 */ /* 0x010fe40008011604 */
[----:B------:R-:W-:Y:S02]  /*2ad0*/  USEL UR5, UR45, UR9, !UP2 ;  /* 0x000000092d057287 */ /* 0x000fe4000d000000 */
[----:B------:R-:W-:-:S04]  /*2ae0*/  USEL UR4, UR44, UR4, !UP0 ;  /* 0x000000042c047287 */ /* 0x000fc8000c000000 */
[----:B------:R-:W-:Y:S02]  /*2af0*/  UIADD3 UR6, UPT, UPT, UR5, -UR4, URZ ;  /* 0x8000000405067290 */ /* 0x000fe4000fffe0ff */
[----:B------:R-:W-:Y:S02]  /*2b00*/  UIADD3 UR4, UPT, UPT, -UR5, UR4, URZ ;  /* 0x0000000405047290 */ /* 0x000fe4000fffe1ff */
[----:B------:R-:W-:Y:S02]  /*2b10*/  UIMAD UR44, UR6, UR10, UR44 ;  /* 0x0000000a062c72a4 */ /* 0x000fe4000f8e022c */
[----:B------:R-:W-:-:S12]  /*2b20*/  UIMAD UR45, UR4, UR12, UR45 ;  /* 0x0000000c042d72a4 */ /* 0x000fd8000f8e022d */
.L_x_43:
[----:B------:R-:W-:Y:S01]  /*2b30*/  VIADD R11, R11, 0x1 ;  /* 0x000000010b0b7836 */ /* 0x000fe20000000000 */
[----:B------:R-:W-:Y:S02]  /*2b40*/  R2UR UR5, R51 ;  /* 0x00000000330572ca */ /* 0x000fe400000e0000 */
[----:B------:R-:W-:Y:S02]  /*2b50*/  R2UR UR4, R50 ;  /* 0x00000000320472ca */ /* 0x000fe400000e0000 */
[C---:B------:R-:W-:Y:S02]  /*2b60*/  ISETP.NE.AND P0, PT, R11.reuse, 0x2, PT ;  /* 0x000000020b00780c */ /* 0x040fe40003f05270 */
[----:B------:R-:W-:Y:S02]  /*2b70*/  PLOP3.LUT P1, PT, PT, PT, PT, 0x80, 0x8 ;  /* 0x000000000008781c */ /* 0x000fe40003f2f070 */
[----:B-1----:R-:W-:Y:S02]  /*2b80*/  SEL R0, RZ, 0x1, P0 ;  /* 0x00000001ff007807 */ /* 0x002fe40000000000 */
[----:B------:R-:W-:-:S02]  /*2b90*/  SEL R11, R11, RZ, P0 ;  /* 0x000000ff0b0b7207 */ /* 0x000fc40000000000 */
[----:B------:R-:W-:Y:S01]  /*2ba0*/  LOP3.LUT R10, R10, R0, RZ, 0x3c, !PT ;  /* 0x000000000a0a7212 */ /* 0x000fe200078e3cff */
[----:B------:R-:W-:Y:S02]  /*2bb0*/  UIADD3 UR27, UPT, UPT, UR45, UR5, URZ ;  /* 0x000000052d1b7290 */ /* 0x000fe4000fffe0ff */
[----:B------:R-:W-:Y:S01]  /*2bc0*/  UIADD3 UR26, UPT, UPT, UR44, UR4, URZ ;  /* 0x000000042c1a7290 */ /* 0x000fe2000fffe0ff */
[----:B------:R-:W-:Y:S11]  /*2bd0*/  BRA.U UP1, `(.L_x_44) ;  /* 0xffffffed01b07547 */ /* 0x000ff6000b83ffff */
[----:B------:R-:W-:Y:S01]  /*2be0*/  UIADD3 UR14, UPT, UPT, UR14, 0x40, URZ ;  /* 0x000000400e0e7890 */ /* 0x000fe2000fffe0ff */
[----:B------:R-:W-:-:S03]  /*2bf0*/  SHF.L.U32 R2, R12, 0x1f, RZ ;  /* 0x0000001f0c027819 */ /* 0x000fc600000006ff */
[----:B------:R-:W-:-:S09]  /*2c00*/  ULEA UR4, UR15, UR14, 0x3 ;  /* 0x0000000e0f047291 */ /* 0x000fd2000f8e18ff */
[----:B------:R-:W1:Y:S02]  /*2c10*/  SYNCS.PHASECHK.TRANS64.TRYWAIT P0, [UR4], R2 ;  /* 0x00000002ff0075a7 */ /* 0x000e640008001104 */
[----:B-1----:R-:W-:Y:S05]  /*2c20*/  @!P0 BRA `(.L_x_45) ;  /* 0x0000005800408947 */ /* 0x002fea0003800000 */
.L_x_144:
[----:B------:R-:W-:-:S04]  /*2c30*/  UIADD3 UR4, UPT, UPT, UR15, 0x1, URZ ;  /* 0x000000010f047890 */ /* 0x000fc8000fffe0ff */
[----:B------:R-:W-:-:S04]  /*2c40*/  UISETP.NE.AND UP0, UPT, UR4, 0x8, UPT ;  /* 0x000000080400788c */ /* 0x000fc8000bf05270 */
[----:B------:R-:W-:Y:S02]  /*2c50*/  USEL UR6, URZ, 0x1, UP0 ;  /* 0x00000001ff067887 */ /* 0x000fe40008000000 */
[----:B------:R-:W-:-:S04]  /*2c60*/  USEL UR4, UR4, URZ, UP0 ;  /* 0x000000ff04047287 */ /* 0x000fc80008000000 */
[----:B------:R-:W-:Y:S01]  /*2c70*/  ULEA UR5, UR4, UR14, 0x3 ;  /* 0x0000000e04057291 */ /* 0x000fe2000f8e18ff */
[----:B-1----:R-:W-:-:S04]  /*2c80*/  LOP3.LUT R2, R12, UR6, RZ, 0x3c, !PT ;  /* 0x000000060c027c12 */ /* 0x002fc8000f8e3cff */
[----:B------:R-:W-:-:S04]  /*2c90*/  SHF.L.U32 R3, R2, 0x1f, RZ ;  /* 0x0000001f02037819 */ /* 0x000fc800000006ff */
[----:B------:R-:W1:Y:S02]  /*2ca0*/  SYNCS.PHASECHK.TRANS64.TRYWAIT P0, [UR5], R3 ;  /* 0x00000003ff0075a7 */ /* 0x000e640008001105 */
[----:B-1----:R-:W-:Y:S05]  /*2cb0*/  @!P0 BRA `(.L_x_46) ;  /* 0x0000005800348947 */ /* 0x002fea0003800000 */
.L_x_146:
[----:B------:R-:W-:-:S04]  /*2cc0*/  UIADD3 UR4, UPT, UPT, UR4, 0x1, URZ ;  /* 0x0000000104047890 */ /* 0x000fc8000fffe0ff */
[----:B------:R-:W-:-:S04]  /*2cd0*/  UISETP.NE.AND UP0, UPT, UR4, 0x8, UPT ;  /* 0x000000080400788c */ /* 0x000fc8000bf05270 */
[----:B------:R-:W-:Y:S02]  /*2ce0*/  USEL UR6, URZ, 0x1, UP0 ;  /* 0x00000001ff067887 */ /* 0x000fe40008000000 */
[----:B------:R-:W-:-:S04]  /*2cf0*/  USEL UR4, UR4, URZ, UP0 ;  /* 0x000000ff04047287 */ /* 0x000fc80008000000 */
[----:B------:R-:W-:Y:S01]  /*2d00*/  ULEA UR5, UR4, UR14, 0x3 ;  /* 0x0000000e04057291 */ /* 0x000fe2000f8e18ff */
[----:B------:R-:W-:-:S04]  /*2d10*/  LOP3.LUT R2, R2, UR6, RZ, 0x3c, !PT ;  /* 0x0000000602027c12 */ /* 0x000fc8000f8e3cff */
[----:B-1----:R-:W-:-:S04]  /*2d20*/  SHF.L.U32 R3, R2, 0x1f, RZ ;  /* 0x0000001f02037819 */ /* 0x002fc800000006ff */
[----:B------:R-:W1:Y:S02]  /*2d30*/  SYNCS.PHASECHK.TRANS64.TRYWAIT P0, [UR5], R3 ;  /* 0x00000003ff0075a7 */ /* 0x000e640008001105 */
[----:B-1----:R-:W-:Y:S05]  /*2d40*/  @!P0 BRA `(.L_x_47) ;  /* 0x0000005800288947 */ /* 0x002fea0003800000 */
.L_x_148:
        /* <DEDUP_REMOVED lines=9> */
.L_x_150:
        /* <DEDUP_REMOVED lines=9> */
.L_x_152:
        /* <DEDUP_REMOVED lines=9> */
.L_x_154:
        /* <DEDUP_REMOVED lines=9> */
.L_x_156:
[----:B------:R-:W-:-:S04]  /*2f90*/  UIADD3 UR4, UPT, UPT, UR4, 0x1, URZ ;  /* 0x0000000104047890 */ /* 0x000fc8000fffe0ff */
[----:B------:R-:W-:-:S04]  /*2fa0*/  UISETP.NE.AND UP0, UPT, UR4, 0x8, UPT ;  /* 0x000000080400788c */ /* 0x000fc8000bf05270 */
[----:B------:R-:W-:Y:S02]  /*2fb0*/  USEL UR5, URZ, 0x1, UP0 ;  /* 0x00000001ff057887 */ /* 0x000fe40008000000 */
[----:B------:R-:W-:-:S04]  /*2fc0*/  USEL UR4, UR4, URZ, UP0 ;  /* 0x000000ff04047287 */ /* 0x000fc80008000000 */
[----:B------:R-:W-:Y:S01]  /*2fd0*/  ULEA UR4, UR4, UR14, 0x3 ;  /* 0x0000000e04047291 */ /* 0x000fe2000f8e18ff */
[----:B------:R-:W-:-:S04]  /*2fe0*/  LOP3.LUT R2, R2, UR5, RZ, 0x3c, !PT ;  /* 0x0000000502027c12 */ /* 0x000fc8000f8e3cff */
[----:B------:R-:W-:Y:S01]  /*2ff0*/  SHF.L.U32 R2, R2, 0x1f, RZ ;  /* 0x0000001f02027819 */ /* 0x000fe200000006ff */
[----:B-1----:R-:W-:-:S07]  /*3000*/  IMAD.U32 R0, RZ, RZ, UR4 ;  /* 0x00000004ff007e24 */ /* 0x002fce000f8e00ff */
.L_x_52:
[----:B-1----:R1:W2:Y:S02]  /*3010*/  SYNCS.PHASECHK.TRANS64.TRYWAIT P0, [R0+URZ], R2 ;  /* 0x00000002000075a7 */ /* 0x0022a400080011ff */
[----:B--2---:R-:W-:Y:S05]  /*3020*/  @!P0 NANOSLEEP.SYNCS 0x989680 ;  /* 0x009896800000895d */ /* 0x004fea0003900000 */
[----:B------:R-:W2:Y:S02]  /*3030*/  @!P0 SYNCS.PHASECHK.TRANS64 P0, [R0+URZ], R2 ;  /* 0x00000002000085a7 */ /* 0x000ea400080010ff */
[----:B--2---:R-:W-:Y:S05]  /*3040*/  @P0 EXIT ;  /* 0x000000000000094d */ /* 0x004fea0003800000 */
[----:B------:R-:W-:Y:S05]  /*3050*/  BRA `(.L_x_52) ;  /* 0xfffffffc00ec7947 */ /* 0x000fea000383ffff */
.L_x_22:
[----:B------:R-:W-:-:S04]  /*3060*/  UISETP.NE.AND UP0, UPT, UR55, URZ, UPT ;  /* 0x000000ff3700728c */ /* 0x000fc8000bf05270 */
[----:B------:R-:W-:-:S09]  /*3070*/  UISETP.NE.OR UP0, UPT, UR20, 0x1, UP0 ;  /* 0x000000011400788c */ /* 0x000fd20008705670 */
[----:B------:R-:W-:Y:S05]  /*3080*/  BRA.U UP0, `(.L_x_53) ;  /* 0x0000000500487547 */ /* 0x000fea000b800000 */
[----:B------:R-:W-:Y:S01]  /*3090*/  ISETP.GE.U32.AND P2, PT, R3, 0x8, PT ;  /* 0x000000080300780c */ /* 0x000fe20003f46070 */
[----:B------:R-:W-:Y:S01]  /*30a0*/  IMAD.MOV.U32 R12, RZ, RZ, 0x1 ;  /* 0x00000001ff0c7424 */ /* 0x000fe200078e00ff */
[----:B------:R-:W-:Y:S02]  /*30b0*/  CS2R R10, SRZ ;  /* 0x00000000000a7805 */ /* 0x000fe4000001ff00 */
[----:B------:R-:W-:Y:S01]  /*30c0*/  CS2R R8, SRZ ;  /* 0x0000000000087805 */ /* 0x000fe2000001ff00 */
[----:B------:R-:W-:Y:S01]  /*30d0*/  UMOV UR6, 0x400 ;  /* 0x0000040000067882 */ /* 0x000fe20000000000 */
[----:B------:R-:W-:Y:S01]  /*30e0*/  UMOV UR5, URZ ;  /* 0x000000ff00057c82 */ /* 0x000fe20008000000 */
[----:B------:R-:W-:-:S12]  /*30f0*/  ULEA UR6, UR55, UR6, 0x18 ;  /* 0x0000000637067291 */ /* 0x000fd8000f8ec0ff */
.L_x_57:
[----:B------:R-:W-:Y:S02]  /*3100*/  LEA R0, R8, UR6, 0x3 ;  /* 0x0000000608007c11 */ /* 0x000fe4000f8e18ff */
[----:B------:R-:W-:-:S03]  /*3110*/  SHF.L.U32 R4, R9, 0x1f, RZ ;  /* 0x0000001f09047819 */ /* 0x000fc600000006ff */
[----:B------:R-:W-:Y:S01]  /*3120*/  VIADD R5, R0, 0x130 ;  /* 0x0000013000057836 */ /* 0x000fe20000000000 */
[----:B------:R-:W2:Y:S02]  /*3130*/  SYNCS.PHASECHK.TRANS64.TRYWAIT P0, [R0+URZ+0x120], R4 ;  /* 0x00012004000075a7 */ /* 0x000ea400080011ff */
[----:B--2---:R-:W-:Y:S05]  /*3140*/  @!P0 BRA `(.L_x_54) ;  /* 0x0000005400a08947 */ /* 0x004fea0003800000 */
.L_x_157:
[----:B------:R-:W-:Y:S01]  /*3150*/  ULEA UR4, UR5, UR6, 0x3 ;  /* 0x0000000605047291 */ /* 0x000fe2000f8e18ff */
[----:B--2---:R-:W-:Y:S01]  /*3160*/  PRMT R0, RZ, 0x654, R5 ;  /* 0x00000654ff007816 */ /* 0x004fe20000000005 */
[----:B------:R-:W-:Y:S01]  /*3170*/  @!P2 IMAD.MOV.U32 R4, RZ, RZ, 0x10 ;  /* 0x00000010ff04a424 */ /* 0x000fe200078e00ff */
[----:B------:R-:W-:Y:S01]  /*3180*/  SHF.L.U32 R5, R12, 0x1f, RZ ;  /* 0x0000001f0c057819 */ /* 0x000fe200000006ff */
[----:B------:R-:W-:Y:S01]  /*3190*/  UIADD3 UR7, UPT, UPT, UR4, 0xc0, URZ ;  /* 0x000000c004077890 */ /* 0x000fe2000fffe0ff */
[----:B------:R2:W-:Y:S05]  /*31a0*/  SYNCS.ARRIVE.TRANS64.RED.A1T0 RZ, [R0+URZ], RZ ;  /* 0x000000ff00ff79a7 */ /* 0x0005ea00081004ff */
[----:B------:R-:W-:Y:S01]  /*31b0*/  IMAD.U32 R6, RZ, RZ, UR7 ;  /* 0x00000007ff067e24 */ /* 0x000fe2000f8e00ff */
[----:B------:R-:W3:Y:S04]  /*31c0*/  SYNCS.PHASECHK.TRANS64.TRYWAIT P0, [UR4+0xd0], R5 ;  /* 0x0000d005ff0075a7 */ /* 0x000ee80008001104 */
[----:B------:R-:W-:Y:S01]  /*31d0*/  PRMT R6, R3, 0x654, R6 ;  /* 0x0000065403067816 */ /* 0x000fe20000000006 */
[----:B--23--:R-:W-:Y:S06]  /*31e0*/  @!P0 BRA `(.L_x_55) ;  /* 0x00000054008c8947 */ /* 0x00cfec0003800000 */
.L_x_159:
[----:B------:R-:W-:Y:S01]  /*31f0*/  ULEA UR8, UR5, UR6, 0x4 ;  /* 0x0000000605087291 */ /* 0x000fe2000f8e20ff */
[----:B------:R-:W-:Y:S01]  /*3200*/  SEL R2, R6, R2, !P2 ;  /* 0x0000000206027207 */ /* 0x000fe20005000000 */
[----:B------:R-:W-:Y:S01]  /*3210*/  UIADD3 UR9, UPT, UPT, UR4, 0xc0, URZ ;  /* 0x000000c004097890 */ /* 0x000fe2000fffe0ff */
[----:B--2---:R-:W-:Y:S01]  /*3220*/  LEA R0, R11, UR6, 0x3 ;  /* 0x000000060b007c11 */ /* 0x004fe2000f8e18ff */
[----:B------:R-:W-:Y:S01]  /*3230*/  UIADD3 UR8, UPT, UPT, UR8, 0x150, URZ ;  /* 0x0000015008087890 */ /* 0x000fe2000fffe0ff */
[----:B------:R2:W-:Y:S01]  /*3240*/  @!P2 SYNCS.ARRIVE.TRANS64.RED RZ, [R2+URZ], R4 ;  /* 0x0000000402ffa9a7 */ /* 0x0005e200080004ff */
[----:B------:R-:W-:Y:S01]  /*3250*/  UIADD3 UR4, UPT, UPT, UR5, 0x1, URZ ;  /* 0x0000000105047890 */ /* 0x000fe2000fffe0ff */
[----:B------:R-:W-:-:S03]  /*3260*/  VIADD R8, R8, 0x1 ;  /* 0x0000000108087836 */ /* 0x000fc60000000000 */
[----:B------:R-:W-:Y:S02]  /*3270*/  UISETP.NE.AND UP0, UPT, UR4, 0x2, UPT ;  /* 0x000000020400788c */ /* 0x000fe4000bf05270 */
[----:B------:R-:W-:Y:S01]  /*3280*/  ISETP.NE.AND P0, PT, R8, 0x2, PT ;  /* 0x000000020800780c */ /* 0x000fe20003f05270 */
[----:B------:R-:W-:Y:S06]  /*3290*/  UGETNEXTWORKID.BROADCAST [UR8], [UR9] ;  /* 0x00000000080073ca */ /* 0x000fec0008000100 */
[----:B------:R-:W-:Y:S02]  /*32a0*/  USEL UR7, URZ, 0x1, UP0 ;  /* 0x00000001ff077887 */ /* 0x000fe40008000000 */
[----:B------:R-:W-:-:S04]  /*32b0*/  USEL UR5, UR4, URZ, UP0 ;  /* 0x000000ff04057287 */ /* 0x000fc80008000000 */
[----:B------:R-:W-:Y:S02]  /*32c0*/  LOP3.LUT R12, R12, UR7, RZ, 0x3c, !PT ;  /* 0x000000070c0c7c12 */ /* 0x000fe4000f8e3cff */
[----:B--2---:R-:W-:-:S04]  /*32d0*/  SHF.L.U32 R4, R10, 0x1f, RZ ;  /* 0x0000001f0a047819 */ /* 0x004fc800000006ff */
[----:B------:R-:W2:Y:S02]  /*32e0*/  SYNCS.PHASECHK.TRANS64.TRYWAIT P1, [R0+URZ+0xc0], R4 ;  /* 0x0000c004000075a7 */ /* 0x000ea400080211ff */
[----:B--2---:R-:W-:Y:S05]  /*32f0*/  @!P1 BRA `(.L_x_56) ;  /* 0x0000005400609947 */ /* 0x004fea0003800000 */
.L_x_160:
[C---:B--2---:R-:W-:Y:S01]  /*3300*/  LEA R4, R11.reuse, UR6, 0x4 ;  /* 0x000000060b047c11 */ /* 0x044fe2000f8e20ff */
[----:B------:R-:W-:Y:S01]  /*3310*/  VIADD R0, R0, 0xd0 ;  /* 0x000000d000007836 */ /* 0x000fe20000000000 */
[----:B------:R-:W-:Y:S01]  /*3320*/  SEL R8, R8, RZ, P0 ;  /* 0x000000ff08087207 */ /* 0x000fe20000000000 */
[----:B------:R-:W-:-:S03]  /*3330*/  VIADD R11, R11, 0x1 ;  /* 0x000000010b0b7836 */ /* 0x000fc60000000000 */
[----:B------:R-:W2:Y:S01]  /*3340*/  LDS.128 R4, [R4+0x150] ;  /* 0x0001500004047984 */ /* 0x000ea20000000c00 */
[----:B------:R-:W-:Y:S02]  /*3350*/  PRMT R0, RZ, 0x654, R0 ;  /* 0x00000654ff007816 */ /* 0x000fe40000000000 */
[C---:B------:R-:W-:Y:S01]  /*3360*/  ISETP.NE.AND P1, PT, R11.reuse, 0x2, PT ;  /* 0x000000020b00780c */ /* 0x040fe20003f25270 */
[----:B------:R-:W-:Y:S01]  /*3370*/  @!PT LDS RZ, [RZ] ;  /* 0x00000000fffff984 */ /* 0x000fe20000000800 */
[----:B------:R-:W-:Y:S01]  /*3380*/  @!PT LDS RZ, [RZ] ;  /* 0x00000000fffff984 */ /* 0x000fe20000000800 */
[----:B------:R-:W-:Y:S01]  /*3390*/  @!PT LDS RZ, [RZ] ;  /* 0x00000000fffff984 */ /* 0x000fe20000000800 */
[----:B------:R-:W-:Y:S01]  /*33a0*/  @!PT LDS RZ, [RZ] ;  /* 0x00000000fffff984 */ /* 0x000fe20000000800 */
[----:B------:R3:W-:Y:S06]  /*33b0*/  MEMBAR.ALL.CTA ;  /* 0x0000000000007992 */ /* 0x0007ec0000008000 */
[----:B---3--:R-:W3:Y:S01]  /*33c0*/  FENCE.VIEW.ASYNC.S ;  /* 0x00000000000073c6 */ /* 0x008ee20000000000 */
[----:B------:R-:W-:Y:S01]  /*33d0*/  SEL R11, R11, RZ, P1 ;  /* 0x000000ff0b0b7207 */ /* 0x000fe20000800000 */
[----:B---3--:R3:W-:Y:S01]  /*33e0*/  SYNCS.ARRIVE.TRANS64.RED.A1T0 RZ, [R0+URZ], RZ ;  /* 0x000000ff00ff79a7 */ /* 0x0087e200081004ff */
[----:B--2---:R-:W-:-:S02]  /*33f0*/  LOP3.LUT P3, RZ, R6, 0x1, RZ, 0xc0, !PT ;  /* 0x0000000106ff7812 */ /* 0x004fc4000786c0ff */
[----:B------:R-:W-:-:S04]  /*3400*/  SEL R4, RZ, 0x1, P1 ;  /* 0x00000001ff047807 */ /* 0x000fc80000800000 */
[----:B------:R-:W-:Y:S02]  /*3410*/  LOP3.LUT R10, R10, R4, RZ, 0x3c, !PT ;  /* 0x000000040a0a7212 */ /* 0x000fe400078e3cff */
[----:B---3--:R-:W-:-:S04]  /*3420*/  SEL R0, RZ, 0x1, P0 ;  /* 0x00000001ff007807 */ /* 0x008fc80000000000 */
[----:B------:R-:W-:Y:S01]  /*3430*/  LOP3.LUT R9, R9, R0, RZ, 0x3c, !PT ;  /* 0x0000000009097212 */ /* 0x000fe200078e3cff */
[----:B------:R-:W-:Y:S06]  /*3440*/  @P3 BRA `(.L_x_57) ;  /* 0xfffffffc002c3947 */ /* 0x000fec000383ffff */
[----:B------:R-:W-:Y:S01]  /*3450*/  ULEA UR4, UR5, UR6, 0x3 ;  /* 0x0000000605047291 */ /* 0x000fe2000f8e18ff */
[----:B------:R-:W-:-:S08]  /*3460*/  SHF.L.U32 R2, R12, 0x1f, RZ ;  /* 0x0000001f0c027819 */ /* 0x000fd000000006ff */
[----:B------:R-:W2:Y:S02]  /*3470*/  SYNCS.PHASECHK.TRANS64 P0, [UR4+0xd0], R2 ;  /* 0x0000d002ff0075a7 */ /* 0x000ea40008001004 */
[----:B--2---:R-:W-:Y:S05]  /*3480*/  @P0 BRA `(.L_x_58) ;  /* 0x0000000000080947 */ /* 0x004fea0003800000 */
[----:B------:R-:W2:Y:S02]  /*3490*/  SYNCS.PHASECHK.TRANS64.TRYWAIT P0, [UR4+0xd0], R2 ;  /* 0x0000d002ff0075a7 */ /* 0x000ea40008001104 */
[----:B--2---:R-:W-:Y:S05]  /*34a0*/  @!P0 BRA `(.L_x_59) ;  /* 0x0000005400088947 */ /* 0x004fea0003800000 */
.L_x_58:
[----:B------:R-:W-:-:S04]  /*34b0*/  UIADD3 UR7, UPT, UPT, UR5, 0x1, URZ ;  /* 0x0000000105077890 */ /* 0x000fc8000fffe0ff */
[----:B------:R-:W-:-:S04]  /*34c0*/  UISETP.NE.AND UP0, UPT, UR7, 0x2, UPT ;  /* 0x000000020700788c */ /* 0x000fc8000bf05270 */
[----:B------:R-:W-:Y:S02]  /*34d0*/  USEL UR8, URZ, 0x1, UP0 ;  /* 0x00000001ff087887 */ /* 0x000fe40008000000 */
[----:B------:R-:W-:-:S04]  /*34e0*/  USEL UR7, UR7, URZ, UP0 ;  /* 0x000000ff07077287 */ /* 0x000fc80008000000 */
[----:B------:R-:W-:Y:S01]  /*34f0*/  ULEA UR7, UR7, UR6, 0x3 ;  /* 0x0000000607077291 */ /* 0x000fe2000f8e18ff */
[----:B--2---:R-:W-:-:S04]  /*3500*/  LOP3.LUT R2, R12, UR8, RZ, 0x3c, !PT ;  /* 0x000000080c027c12 */ /* 0x004fc8000f8e3cff */
[----:B------:R-:W-:-:S04]  /*3510*/  SHF.L.U32 R0, R2, 0x1f, RZ ;  /* 0x0000001f02007819 */ /* 0x000fc800000006ff */
[----:B------:R-:W2:Y:S02]  /*3520*/  SYNCS.PHASECHK.TRANS64 P0, [UR7+0xd0], R0 ;  /* 0x0000d000ff0075a7 */ /* 0x000ea40008001007 */
[----:B-12---:R-:W-:Y:S05]  /*3530*/  @P0 EXIT ;  /* 0x000000000000094d */ /* 0x006fea0003800000 */
[----:B------:R-:W-:Y:S02]  /*3540*/  SHF.L.U32 R2, R2, 0x1f, RZ ;  /* 0x0000001f02027819 */ /* 0x000fe400000006ff */
[----:B------:R-:W-:-:S07]  /*3550*/  MOV R0, UR7 ;  /* 0x0000000700007c02 */ /* 0x000fce0008000f00 */
.L_x_60:
[----:B-1----:R1:W2:Y:S02]  /*3560*/  SYNCS.PHASECHK.TRANS64.TRYWAIT P0, [R0+URZ+0xd0], R2 ;  /* 0x0000d002000075a7 */ /* 0x0022a400080011ff */
[----:B--2---:R-:W-:Y:S05]  /*3570*/  @!P0 NANOSLEEP.SYNCS 0x989680 ;  /* 0x009896800000895d */ /* 0x004fea0003900000 */
[----:B------:R-:W2:Y:S02]  /*3580*/  @!P0 SYNCS.PHASECHK.TRANS64 P0, [R0+URZ+0xd0], R2 ;  /* 0x0000d002000085a7 */ /* 0x000ea400080010ff */
[----:B--2---:R-:W-:Y:S05]  /*3590*/  @P0 EXIT ;  /* 0x000000000000094d */ /* 0x004fea0003800000 */
[----:B------:R-:W-:Y:S05]  /*35a0*/  BRA `(.L_x_60) ;  /* 0xfffffffc00ec7947 */ /* 0x000fea000383ffff */
.L_x_53:
[----:B------:R-:W-:Y:S05]  /*35b0*/  BRA.U UP5, `(.L_x_61) ;  /* 0x0000001505487547 */ /* 0x000fea000b800000 */
[----:B------:R-:W-:Y:S01]  /*35c0*/  UMOV UR4, 0x40 ;  /* 0x0000004000047882 */ /* 0x000fe20000000000 */
[----:B------:R-:W-:Y:S01]  /*35d0*/  NOP ;  /* 0x0000000000007918 */ /* 0x000fe20000000000 */
[----:B------:R-:W-:Y:S01]  /*35e0*/  ULEA UR5, UR55, UR4, 0x18 ;  /* 0x0000000437057291 */ /* 0x000fe2000f8ec0ff */
[----:B------:R-:W-:Y:S02]  /*35f0*/  UMOV UR6, 0x400 ;  /* 0x0000040000067882 */ /* 0x000fe40000000000 */
[----:B------:R-:W-:-:S06]  /*3600*/  ULEA UR6, UR55, UR6, 0x18 ;  /* 0x0000000637067291 */ /* 0x000fcc000f8ec0ff */
[----:B------:R-:W2:Y:S02]  /*3610*/  LDS.U8 R3, [UR5+0x1c] ;  /* 0x00001c05ff037984 */ /* 0x000ea40008000000 */
[----:B--2---:R-:W-:-:S13]  /*3620*/  ISETP.NE.AND P0, PT, R3, RZ, PT ;  /* 0x000000ff0300720c */ /* 0x004fda0003f05270 */
[----:B------:R-:W-:Y:S05]  /*3630*/  @P0 BRA `(.L_x_62) ;  /* 0x0000000400080947 */ /* 0x000fea0003800000 */
[----:B------:R-:W-:Y:S02]  /*3640*/  UISETP.NE.U32.AND UP1, UPT, UR68, 0x1, UPT ;  /* 0x000000014400788c */ /* 0x000fe4000bf25070 */
[----:B------:R-:W-:-:S07]  /*3650*/  UIADD3 UR7, UPT, UPT, UR5, 0x8, URZ ;  /* 0x0000000805077890 */ /* 0x000fce000fffe0ff */
[----:B------:R-:W-:Y:S05]  /*3660*/  BRA.U !UP1, `(.L_x_63) ;  /* 0x00000001099c7547 */ /* 0x000fea000b800000 */
[----:B------:R-:W-:Y:S01]  /*3670*/  ELECT P0, URZ, PT ;  /* 0x0000000000ff782f */ /* 0x000fe20003800000 */
[----:B------:R-:W-:-:S12]  /*3680*/  BSSY B0, `(.L_x_63) ;  /* 0x0000025000007945 */ /* 0x000fd80003800000 */
[----:B------:R-:W-:Y:S05]  /*3690*/  @!P0 BRA `(.L_x_64) ;  /* 0x00000000008c8947 */ /* 0x000fea0003800000 */
[----:B------:R-:W-:-:S05]  /*36a0*/  UMOV UR4, 0x10 ;  /* 0x0000001000047882 */ /* 0x000fca0000000000 */
[----:B------:R-:W-:Y:S04]  /*36b0*/  DEPBAR.LE SB2, 0x36 ;  /* 0x0000ad800000791a */ /* 0x000fe80000000000 */
[----:B------:R-:W2:Y:S02]  /*36c0*/  UTCATOMSWS.2CTA.FIND_AND_SET.ALIGN UP0, UR4, UR4 ;  /* 0x00000004000475e3 */ /* 0x000ea40008200800 */
[----:B--2---:R-:W-:Y:S01]  /*36d0*/  MOV R10, UR4 ;  /* 0x00000004000a7c02 */ /* 0x004fe20008000f00 */
[----:B------:R-:W-:Y:S06]  /*36e0*/  BRA.U UP0, `(.L_x_65) ;  /* 0x0000000100187547 */ /* 0x000fec000b800000 */
.L_x_66:
[----:B------:R-:W-:Y:S05]  /*36f0*/  NANOSLEEP 0x64 ;  /* 0x000000640000795d */ /* 0x000fea0003800000 */
[----:B------:R-:W-:-:S05]  /*3700*/  UMOV UR4, 0x10 ;  /* 0x0000001000047882 */ /* 0x000fca0000000000 */
[----:B------:R-:W-:Y:S04]  /*3710*/  DEPBAR.LE SB2, 0x36 ;  /* 0x0000ad800000791a */ /* 0x000fe80000000000 */
[----:B------:R-:W2:Y:S02]  /*3720*/  UTCATOMSWS.2CTA.FIND_AND_SET.ALIGN UP0, UR4, UR4 ;  /* 0x00000004000475e3 */ /* 0x000ea40008200800 */
[----:B--2---:R-:W-:Y:S01]  /*3730*/  MOV R10, UR4 ;  /* 0x00000004000a7c02 */ /* 0x004fe20008000f00 */
[----:B------:R-:W-:Y:S05]  /*3740*/  BRA.U !UP0, `(.L_x_66) ;  /* 0xfffffffd08e87547 */ /* 0x000fea000b83ffff */
.L_x_65:
[----:B------:R-:W2:Y:S01]  /*3750*/  LDS R6, [UR5+0x10] ;  /* 0x00001005ff067984 */ /* 0x000ea20008000800 */
[----:B------:R-:W-:Y:S01]  /*3760*/  IMAD.U32 R3, RZ, RZ, UR6 ;  /* 0x00000006ff037e24 */ /* 0x000fe2000f8e00ff */
[----:B------:R-:W-:-:S03]  /*3770*/  MOV R4, UR69 ;  /* 0x0000004500047c02 */ /* 0x000fc60008000f00 */
[----:B------:R-:W-:Y:S01]  /*3780*/  VIADD R3, R3, 0x170 ;  /* 0x0000017003037836 */ /* 0x000fe20000000000 */
[----:B--2---:R-:W-:-:S04]  /*3790*/  SHF.L.U32 R6, R6, 0x1f, RZ ;  /* 0x0000001f06067819 */ /* 0x004fc800000006ff */
[----:B------:R-:W2:Y:S02]  /*37a0*/  SYNCS.PHASECHK.TRANS64.TRYWAIT P0, [UR5+0x8], R6 ;  /* 0x00000806ff0075a7 */ /* 0x000ea40008001105 */
[----:B--2---:R-:W-:Y:S05]  /*37b0*/  @P0 BRA `(.L_x_67) ;  /* 0x0000000000080947 */ /* 0x004fea0003800000 */
[----:B------:R-:W2:Y:S02]  /*37c0*/  SYNCS.PHASECHK.TRANS64.TRYWAIT P0, [UR5+0x8], R6 ;  /* 0x00000806ff0075a7 */ /* 0x000ea40008001105 */
[----:B--2---:R-:W-:Y:S05]  /*37d0*/  @!P0 BRA `(.L_x_68) ;  /* 0x0000005000548947 */ /* 0x004fea0003800000 */
.L_x_67:
[----:B------:R-:W-:Y:S01]  /*37e0*/  PRMT R4, R4, 0x654, R3 ;  /* 0x0000065404047816 */ /* 0x000fe20000000003 */
[----:B------:R-:W-:Y:S01]  /*37f0*/  HFMA2 R3, -RZ, RZ, 0, 5.9604644775390625e-08 ;  /* 0x00000001ff037431 */ /* 0x000fe200000001ff */
[----:B------:R-:W-:Y:S01]  /*3800*/  UPRMT UR4, UR69, 0x654, UR7 ;  /* 0x0000065445047896 */ /* 0x000fe20008000007 */
[----:B------:R-:W-:Y:S02]  /*3810*/  IMAD.MOV.U32 R8, RZ, RZ, 0xffff ;  /* 0x0000ffffff087424 */ /* 0x000fe400078e00ff */
[----:B--2---:R-:W-:Y:S02]  /*3820*/  IMAD.MOV.U32 R6, RZ, RZ, 0x4 ;  /* 0x00000004ff067424 */ /* 0x004fe400078e00ff */
[----:B------:R-:W-:Y:S01]  /*3830*/  IMAD.SHL.U32 R9, R10, 0x20, RZ ;  /* 0x000000200a097824 */ /* 0x000fe200078e00ff */
[----:B------:R-:W-:Y:S02]  /*3840*/  MOV R5, UR4 ;  /* 0x0000000400057c02 */ /* 0x000fe40008000f00 */
[-C--:B------:R-:W-:Y:S01]  /*3850*/  SHF.L.U32 R8, R8, R10.reuse, RZ ;  /* 0x0000000a08087219 */ /* 0x080fe200000006ff */
[----:B------:R2:W-:Y:S01]  /*3860*/  SYNCS.ARRIVE.TRANS64.RED RZ, [UR4], R6 ;  /* 0x00000006ffff79a7 */ /* 0x0005e20008000404 */
[----:B------:R-:W-:Y:S01]  /*3870*/  SHF.L.U32 R7, R3, R10, RZ ;  /* 0x0000000a03077219 */ /* 0x000fe200000006ff */
[----:B------:R2:W-:Y:S04]  /*3880*/  STS [UR6+0x170], R9 ;  /* 0x00017009ff007988 */ /* 0x0005e80008000806 */
[----:B------:R2:W-:Y:S04]  /*3890*/  STAS [R4.64], R10 ;  /* 0x0000000a04007dbd */ /* 0x0005e8000c0008ff */
[----:B------:R2:W-:Y:S04]  /*38a0*/  ATOMS.OR RZ, [UR5+0x14], R8 ;  /* 0x00001408ffff798c */ /* 0x0005e8000b000005 */
[----:B------:R2:W-:Y:S04]  /*38b0*/  ATOMS.OR RZ, [UR5+0x18], R7 ;  /* 0x00001807ffff798c */ /* 0x0005e8000b000005 */
[----:B------:R2:W-:Y:S02]  /*38c0*/  ATOMS.XOR RZ, [UR5+0x10], R3 ;  /* 0x00001003ffff798c */ /* 0x0005e4000b800005 */
.L_x_64:
[----:B-1----:R-:W-:Y:S05]  /*38d0*/  BSYNC B0 ;  /* 0x0000000000007941 */ /* 0x002fea0003800000 */
.L_x_63:
[----:B------:R-:W-:Y:S05]  /*38e0*/  BRA.U UP1, `(.L_x_69) ;  /* 0x00000001016c7547 */ /* 0x000fea000b800000 */
[----:B------:R-:W-:-:S03]  /*38f0*/  UMOV UR4, 0xffffffff ;  /* 0xffffffff00047882 */ /* 0x000fc60000000000 */
[----:B------:R-:W-:Y:S05]  /*3900*/  BRA.DIV UR4, `(.L_x_70) ;  /* 0x0000005204207947 */ /* 0x000fea000b800000 */
[----:B------:R-:W-:-:S13]  /*3910*/  ELECT P6, URZ, PT ;  /* 0x0000000000ff782f */ /* 0x000fda00038c0000 */
.L_x_164:
[----:B------:R-:W-:Y:S05]  /*3920*/  @!P6 BRA `(.L_x_69) ;  /* 0x00000000005ce947 */ /* 0x000fea0003800000 */
[----:B--2---:R-:W2:Y:S02]  /*3930*/  LDS R4, [UR5+0x10] ;  /* 0x00001005ff047984 */ /* 0x004ea40008000800 */
[----:B--2---:R-:W-:-:S04]  /*3940*/  SHF.L.U32 R4, R4, 0x1f, RZ ;  /* 0x0000001f04047819 */ /* 0x004fc800000006ff */
[----:B------:R-:W2:Y:S02]  /*3950*/  SYNCS.PHASECHK.TRANS64.TRYWAIT P0, [UR5+0x8], R4 ;  /* 0x00000804ff0075a7 */ /* 0x000ea40008001105 */
[----:B--2---:R-:W-:Y:S05]  /*3960*/  @P0 BRA `(.L_x_71) ;  /* 0x0000000000080947 */ /* 0x004fea0003800000 */
[----:B------:R-:W2:Y:S02]  /*3970*/  SYNCS.PHASECHK.TRANS64.TRYWAIT P0, [UR5+0x8], R4 ;  /* 0x00000804ff0075a7 */ /* 0x000ea40008001105 */
[----:B--2---:R-:W-:Y:S05]  /*3980*/  @!P0 BRA `(.L_x_72) ;  /* 0x0000005000208947 */ /* 0x004fea0003800000 */
.L_x_71:
[----:B------:R-:W3:Y:S01]  /*3990*/  LDS R6, [UR6+0x170] ;  /* 0x00017006ff067984 */ /* 0x000ee20008000800 */
[----:B--2---:R-:W-:Y:S02]  /*39a0*/  HFMA2 R3, -RZ, RZ, 0, 5.9604644775390625e-08 ;  /* 0x00000001ff037431 */ /* 0x004fe400000001ff */
[----:B------:R-:W-:Y:S01]  /*39b0*/  IMAD.MOV.U32 R4, RZ, RZ, 0xffff ;  /* 0x0000ffffff047424 */ /* 0x000fe200078e00ff */
[----:B------:R-:W-:Y:S01]  /*39c0*/  UPRMT UR4, UR69, 0x654, UR7 ;  /* 0x0000065445047896 */ /* 0x000fe20008000007 */
[----:B---3--:R-:W-:-:S03]  /*39d0*/  IMAD.SHL.U32 R5, R6, 0x20, RZ ;  /* 0x0000002006057824 */ /* 0x008fc600078e00ff */
[-C--:B------:R-:W-:Y:S02]  /*39e0*/  SHF.L.U32 R4, R4, R6.reuse, RZ ;  /* 0x0000000604047219 */ /* 0x080fe400000006ff */
[----:B------:R-:W-:Y:S01]  /*39f0*/  SHF.L.U32 R6, R3, R6, RZ ;  /* 0x0000000603067219 */ /* 0x000fe200000006ff */
[----:B------:R3:W-:Y:S04]  /*3a00*/  STS [UR6+0x170], R5 ;  /* 0x00017005ff007988 */ /* 0x0007e80008000806 */
[----:B------:R3:W-:Y:S04]  /*3a10*/  ATOMS.OR RZ, [UR5+0x14], R4 ;  /* 0x00001404ffff798c */ /* 0x0007e8000b000005 */
[----:B------:R3:W-:Y:S01]  /*3a20*/  ATOMS.OR RZ, [UR5+0x18], R6 ;  /* 0x00001806ffff798c */ /* 0x0007e2000b000005 */
[----:B------:R-:W-:Y:S03]  /*3a30*/  SYNCS.ARRIVE.TRANS64.RED.A1T0 RZ, [UR4], RZ ;  /* 0x000000ffffff79a7 */ /* 0x000fe60008100404 */
[----:B------:R3:W-:Y:S01]  /*3a40*/  ATOMS.XOR RZ, [UR5+0x10], R3 ;  /* 0x00001003ffff798c */ /* 0x0007e2000b800005 */
[----:B------:R-:W-:Y:S05]  /*3a50*/  BRA `(.L_x_69) ;  /* 0x0000000000107947 */ /* 0x000fea0003800000 */
.L_x_62:
[----:B------:R-:W-:Y:S02]  /*3a60*/  MOV R3, 0xffffffff ;  /* 0xffffffff00037802 */ /* 0x000fe40000000f00 */
[----:B------:R-:W-:-:S03]  /*3a70*/  MOV R4, 0x3aa0 ;  /* 0x00003aa000047802 */ /* 0x000fc60000000f00 */
[----:B------:R2:W-:Y:S04]  /*3a80*/  STS [UR6+0x170], R3 ;  /* 0x00017003ff007988 */ /* 0x0005e80008000806 */
[----:B-12--5:R-:W-:Y:S05]  /*3a90*/  CALL.REL.NOINC `($__internal_1_$__cuda_sm10x_tcgen05_guardrail_trap_phase_invalid_during_alloc) ;  /* 0x0000005400807944 */ /* 0x026fea0003c00000 */
.L_x_69:
[----:B------:R-:W-:Y:S05]  /*3aa0*/  WARPSYNC.ALL ;  /* 0x0000000000007948 */ /* 0x000fea0003800000 */
[----:B------:R-:W4:Y:S01]  /*3ab0*/  S2UR UR4, SR_CgaCtaId ;  /* 0x00000000000479c3 */ /* 0x000f220000008800 */
[----:B------:R-:W-:Y:S01]  /*3ac0*/  UMOV UR41, 0x400 ;  /* 0x0000040000297882 */ /* 0x000fe20000000000 */
[----:B------:R-:W-:-:S06]  /*3ad0*/  NOP ;  /* 0x0000000000007918 */ /* 0x000fcc0000000000 */
[----:B------:R-:W-:Y:S06]  /*3ae0*/  BAR.ARV 0x6, 0xa0 ;  /* 0x0182800000007b1d */ /* 0x000fec0000002000 */
[----:B------:R-:W1:Y:S01]  /*3af0*/  LDCU UR6, c[0x0][0x38c] ;  /* 0x00007180ff0677ac */ /* 0x000e620008000800 */
[----:B------:R-:W-:Y:S01]  /*3b00*/  LOP3.LUT R0, R0, 0xffff, RZ, 0xc0, !PT ;  /* 0x0000ffff00007812 */ /* 0x000fe200078ec0ff */
[----:B--2---:R-:W-:Y:S01]  /*3b10*/  IMAD.MOV.U32 R9, RZ, RZ, 0x1 ;  /* 0x00000001ff097424 */ /* 0x004fe200078e00ff */
[----:B------:R-:W-:Y:S01]  /*3b20*/  LOP3.LUT R2, R2, 0xffff, RZ, 0xc0, !PT ;  /* 0x0000ffff02027812 */ /* 0x000fe200078ec0ff */
[----:B------:R-:W-:Y:S01]  /*3b30*/  IMAD.MOV.U32 R8, RZ, RZ, RZ ;  /* 0x000000ffff087224 */ /* 0x000fe200078e00ff */
[----:B------:R-:W-:Y:S01]  /*3b40*/  R2UR UR65, R0 ;  /* 0x00000000004172ca */ /* 0x000fe200000e0000 */
[----:B------:R-:W-:Y:S01]  /*3b50*/  UMOV UR47, URZ ;  /* 0x000000ff002f7c82 */ /* 0x000fe20008000000 */
[----:B------:R-:W-:Y:S01]  /*3b60*/  R2UR UR43, R2 ;  /* 0x00000000022b72ca */ /* 0x000fe200000e0000 */
[----:B------:R-:W-:Y:S01]  /*3b70*/  UMOV UR38, URZ ;  /* 0x000000ff00267c82 */ /* 0x000fe20008000000 */
[----:B------:R-:W-:Y:S01]  /*3b80*/  UMOV UR37, URZ ;  /* 0x000000ff00257c82 */ /* 0x000fe20008000000 */
[----:B----4-:R-:W-:-:S02]  /*3b90*/  ULEA UR41, UR4, UR41, 0x18 ;  /* 0x0000002904297291 */ /* 0x010fc4000f8ec0ff */
[----:B------:R-:W-:Y:S02]  /*3ba0*/  UISETP.NE.AND UP3, UPT, UR68, URZ, UPT ;  /* 0x000000ff4400728c */ /* 0x000fe4000bf65270 */
[----:B------:R-:W-:Y:S02]  /*3bb0*/  UIADD3 UR5, UPT, UPT, UR41, 0x3300, URZ ;  /* 0x0000330029057890 */ /* 0x000fe4000fffe0ff */
[----:B------:R-:W-:Y:S02]  /*3bc0*/  UIADD3 UR4, UPT, UPT, UR41, 0x23300, URZ ;  /* 0x0002330029047890 */ /* 0x000fe4000fffe0ff */
[----:B-1----:R-:W-:Y:S01]  /*3bd0*/  UIADD3 UR6, UPT, UPT, UR6, 0x7f, URZ ;  /* 0x0000007f06067890 */ /* 0x002fe2000fffe0ff */
[----:B---3--:R-:W1:Y:S01]  /*3be0*/  LDS R3, [UR41+0x170] ;  /* 0x00017029ff037984 */ /* 0x008e620008000800 */
[----:B------:R-:W-:Y:S02]  /*3bf0*/  USHF.R.U32.HI UR5, URZ, 0x4, UR5 ;  /* 0x00000004ff057899 */ /* 0x000fe40008011605 */
[----:B------:R-:W-:-:S02]  /*3c00*/  USHF.R.S32.HI UR64, URZ, 0x1f, UR6 ;  /* 0x0000001fff407899 */ /* 0x000fc40008011406 */
[----:B------:R-:W-:Y:S02]  /*3c10*/  USHF.R.U32.HI UR4, URZ, 0x4, UR4 ;  /* 0x00000004ff047899 */ /* 0x000fe40008011604 */
[----:B------:R-:W-:Y:S02]  /*3c20*/  ULEA.HI UR64, UR64, UR6, URZ, 0x7 ;  /* 0x0000000640407291 */ /* 0x000fe4000f8f38ff */
[----:B------:R-:W-:Y:S02]  /*3c30*/  ULOP3.LUT UR5, UR5, 0x3fff, URZ, 0xc0, !UPT ;  /* 0x00003fff05057892 */ /* 0x000fe4000f8ec0ff */
[----:B------:R-:W-:Y:S02]  /*3c40*/  USHF.R.S32.HI UR64, URZ, 0x7, UR64 ;  /* 0x00000007ff407899 */ /* 0x000fe40008011440 */
[----:B------:R-:W-:Y:S02]  /*3c50*/  ULOP3.LUT UR45, UR4, 0x3fff, URZ, 0xc0, !UPT ;  /* 0x00003fff042d7892 */ /* 0x000fe4000f8ec0ff */
[----:B------:R-:W-:Y:S01]  /*3c60*/  UISETP.LT.AND UP0, UPT, UR64, 0x1, UPT ;  /* 0x000000014000788c */ /* 0x000fe2000bf01270 */
[----:B------:R-:W-:Y:S01]  /*3c70*/  UMOV UR62, 0x0 ;  /* 0x00000000003e7882 */ /* 0x000fe20000000000 */
        /* <DEDUP_REMOVED lines=9> */
[----:B------:R-:W-:-:S02]  /*3d10*/  ULOP3.LUT UR44, UR5, 0x10000, URZ, 0xfc, !UPT ;  /* 0x00010000052c7892 */ /* 0x000fc4000f8efcff */
[----:B------:R-:W-:Y:S02]  /*3d20*/  ULOP3.LUT UR45, UR45, 0x10000, URZ, 0xfc, !UPT ;  /* 0x000100002d2d7892 */ /* 0x000fe4000f8efcff */
[----:B------:R-:W-:Y:S01]  /*3d30*/  USEL UR66, UR64, 0x1, !UP0 ;  /* 0x0000000140427887 */ /* 0x000fe2000c000000 */
[----:B------:R-:W-:Y:S01]  /*3d40*/  UMOV UR52, 0x0 ;  /* 0x0000000000347882 */ /* 0x000fe20000000000 */
[----:B------:R-:W-:Y:S01]  /*3d50*/  UMOV UR53, 0x8100490 ;  /* 0x0810049000357882 */ /* 0x000fe20000000000 */
[----:B------:R-:W-:Y:S01]  /*3d60*/  UMOV UR50, 0x0 ;  /* 0x0000000000327882 */ /* 0x000fe20000000000 */
[----:B------:R-:W-:Y:S01]  /*3d70*/  UMOV UR51, 0x8100490 ;  /* 0x0810049000337882 */ /* 0x000fe20000000000 */
[----:B------:R-:W-:Y:S01]  /*3d80*/  UMOV UR48, 0x0 ;  /* 0x0000000000307882 */ /* 0x000fe20000000000 */
[----:B------:R-:W-:Y:S01]  /*3d90*/  UMOV UR49, 0x8100490 ;  /* 0x0810049000317882 */ /* 0x000fe20000000000 */
[----:B-1----:R-:W-:Y:S02]  /*3da0*/  R2UR UR67, R3 ;  /* 0x00000000034372ca */ /* 0x002fe400000e0000 */
[----:B------:R-:W-:-:S13]  /*3db0*/  CS2R R2, SRZ ;  /* 0x0000000000027805 */ /* 0x000fda000001ff00 */
.L_x_80:
[C---:B------:R-:W-:Y:S02]  /*3dc0*/  LEA R0, R8.reuse, UR41, 0x3 ;  /* 0x0000002908007c11 */ /* 0x040fe4000f8e18ff */
[----:B------:R-:W-:Y:S02]  /*3dd0*/  SHF.L.U32 R4, R3, 0x1f, RZ ;  /* 0x0000001f03047819 */ /* 0x000fe400000006ff */
[----:B------:R-:W-:Y:S02]  /*3de0*/  LEA R5, R8, UR41, 0x4 ;  /* 0x0000002908057c11 */ /* 0x000fe4000f8e20ff */
[----:B------:R-:W1:Y:S02]  /*3df0*/  SYNCS.PHASECHK.TRANS64.TRYWAIT P0, [R0+URZ+0xc0], R4 ;  /* 0x0000c004000075a7 */ /* 0x000e6400080011ff */
[----:B-1-3--:R-:W-:Y:S05]  /*3e00*/  @!P0 BRA `(.L_x_73) ;  /* 0x0000004c00188947 */ /* 0x00afea0003800000 */
.L_x_165:
[----:B-1----:R-:W1:Y:S01]  /*3e10*/  LDS.128 R4, [R5+0x150] ;  /* 0x0001500005047984 */ /* 0x002e620000000c00 */
[----:B------:R-:W-:Y:S02]  /*3e20*/  VIADD R0, R0, 0xd0 ;  /* 0x000000d000007836 */ /* 0x000fe40000000000 */
[----:B------:R-:W-:Y:S01]  /*3e30*/  VIADD R8, R8, 0x1 ;  /* 0x0000000108087836 */ /* 0x000fe20000000000 */
[----:B------:R-:W-:Y:S01]  /*3e40*/  @!PT LDS RZ, [RZ] ;  /* 0x00000000fffff984 */ /* 0x000fe20000000800 */
[----:B------:R-:W-:Y:S01]  /*3e50*/  @!PT LDS RZ, [RZ] ;  /* 0x00000000fffff984 */ /* 0x000fe20000000800 */
[----:B------:R-:W-:Y:S01]  /*3e60*/  @!PT LDS RZ, [RZ] ;  /* 0x00000000fffff984 */ /* 0x000fe20000000800 */
[----:B------:R-:W-:Y:S01]  /*3e70*/  @!PT LDS RZ, [RZ] ;  /* 0x00000000fffff984 */ /* 0x000fe20000000800 */
[----:B------:R2:W-:Y:S06]  /*3e80*/  MEMBAR.ALL.CTA ;  /* 0x0000000000007992 */ /* 0x0005ec0000008000 */
[----:B--2---:R-:W2:Y:S01]  /*3e90*/  FENCE.VIEW.ASYNC.S ;  /* 0x00000000000073c6 */ /* 0x004ea20000000000 */
[----:B------:R-:W-:-:S04]  /*3ea0*/  PRMT R0, RZ, 0x654, R0 ;  /* 0x00000654ff007816 */ /* 0x000fc80000000000 */
[----:B--2---:R2:W-:Y:S01]  /*3eb0*/  SYNCS.ARRIVE.TRANS64.RED.A1T0 RZ, [R0+URZ], RZ ;  /* 0x000000ff00ff79a7 */ /* 0x0045e200081004ff */
[----:B-1----:R-:W-:Y:S01]  /*3ec0*/  LOP3.LUT P1, RZ, R6, 0x1, RZ, 0xc0, !PT ;  /* 0x0000000106ff7812 */ /* 0x002fe2000782c0ff */
[----:B--2---:R-:W-:-:S12]  /*3ed0*/  BRA.U UP3, `(.L_x_74) ;  /* 0x0000000503587547 */ /* 0x004fd8000b800000 */
[----:B------:R-:W1:Y:S01]  /*3ee0*/  LDCU UR4, c[0x0][0x38c] ;  /* 0x00007180ff0477ac */ /* 0x000e620008000800 */
[----:B------:R-:W-:Y:S02]  /*3ef0*/  PLOP3.LUT P2, PT, PT, PT, PT, 0x80, 0x8 ;  /* 0x000000000008781c */ /* 0x000fe40003f4f070 */
[----:B------:R-:W-:Y:S01]  /*3f00*/  SHF.L.U32 R4, R9, 0x1f, RZ ;  /* 0x0000001f09047819 */ /* 0x000fe200000006ff */
[----:B------:R-:W-:Y:S02]  /*3f10*/  ULEA UR46, UR47, UR41, 0x3 ;  /* 0x000000292f2e7291 */ /* 0x000fe4000f8e18ff */
[----:B------:R-:W-:Y:S02]  /*3f20*/  ULEA UR36, UR47, UR67, 0x5 ;  /* 0x000000432f247291 */ /* 0x000fe4000f8e28ff */
[----:B-1----:R-:W-:-:S06]  /*3f30*/  UISETP.GE.AND UP0, UPT, UR4, 0x1, UPT ;  /* 0x000000010400788c */ /* 0x002fcc000bf06270 */
[----:B------:R-:W-:-:S05]  /*3f40*/  PLOP3.LUT P0, PT, PT, PT, UP0, 0x80, 0x8 ;  /* 0x000000000008781c */ /* 0x000fca0003f0f008 */
[----:B------:R-:W-:-:S08]  /*3f50*/  @UP0 ULEA UR4, UR38, UR41, 0x3 ;  /* 0x0000002926040291 */ /* 0x000fd0000f8e18ff */
[----:B------:R-:W-:-:S04]  /*3f60*/  @P0 SHF.L.U32 R0, R2, 0x1f, RZ ;  /* 0x0000001f02000819 */ /* 0x000fc800000006ff */
[----:B------:R1:W2:Y:S01]  /*3f70*/  @P0 SYNCS.PHASECHK.TRANS64.TRYWAIT P2, [UR4], R0 ;  /* 0x00000000ff0005a7 */ /* 0x0002a20008041104 */
[----:B------:R-:W3:Y:S02]  /*3f80*/  SYNCS.PHASECHK.TRANS64.TRYWAIT P0, [UR46+0x100], R4 ;  /* 0x00010004ff0075a7 */ /* 0x000ee4000800112e */
[----:B-123--:R-:W-:Y:S05]  /*3f90*/  @!P0 BRA `(.L_x_75) ;  /* 0x0000004800c88947 */ /* 0x00efea0003800000 */
.L_x_167:
[----:B------:R-:W-:Y:S01]  /*3fa0*/  UMOV UR42, UR37 ;  /* 0x00000025002a7c82 */ /* 0x000fe20008000000 */
[----:B------:R-:W-:Y:S05]  /*3fb0*/  BRA.U !UP0, `(.L_x_76) ;  /* 0x0000000508107547 */ /* 0x000fea000b800000 */
[----:B------:R-:W-:Y:S02]  /*3fc0*/  UIADD3 UR42, UPT, UPT, UR66, UR37, URZ ;  /* 0x00000025422a7290 */ /* 0x000fe4000fffe0ff */
[----:B------:R-:W-:Y:S01]  /*3fd0*/  UPLOP3.LUT UP2, UPT, UPT, UPT, UPT, 0x40, 0x4 ;  /* 0x000000000004789c */ /* 0x000fe20003f4e870 */
[----:B------:R-:W-:Y:S01]  /*3fe0*/  UMOV UR39, UR64 ;  /* 0x0000004000277c82 */ /* 0x000fe20008000000 */
[----:B------:R-:W-:-:S09]  /*3ff0*/  UMOV UR5, UR38 ;  /* 0x0000002600057c82 */ /* 0x000fd20008000000 */
.L_x_79:
[----:B------:R-:W-:Y:S01]  /*4000*/  ULEA UR7, UR5, UR41, 0x3 ;  /* 0x0000002905077291 */ /* 0x000fe2000f8e18ff */
[----:B--23--:R-:W-:Y:S11]  /*4010*/  @P2 BRA `(.L_x_77) ;  /* 0x00000000000c2947 */ /* 0x00cff60003800000 */
[----:B-1----:R-:W-:Y:S04]  /*4020*/  SHF.L.U32 R4, R2, 0x1f, RZ ;  /* 0x0000001f02047819 */ /* 0x002fe800000006ff */
[----:B------:R-:W1:Y:S02]  /*4030*/  SYNCS.PHASECHK.TRANS64.TRYWAIT P0, [UR7], R4 ;  /* 0x00000004ff0075a7 */ /* 0x000e640008001107 */
[----:B-1----:R-:W-:Y:S05]  /*4040*/  @!P0 BRA `(.L_x_78) ;  /* 0x0000004800b48947 */ /* 0x002fea0003800000 */
.L_x_77:
[----:B------:R-:W-:Y:S01]  /*4050*/  UISETP.NE.AND UP0, UPT, UR39, 0x1, UPT ;  /* 0x000000012700788c */ /* 0x000fe2000bf05270 */
[----:B------:R-:W-:Y:S01]  /*4060*/  PLOP3.LUT P2, PT, PT, PT, PT, 0x80, 0x8 ;  /* 0x000000000008781c */ /* 0x000fe20003f4f070 */
[----:B------:R-:W-:Y:S02]  /*4070*/  UIADD3 UR4, UPT, UPT, UR5, 0x1, URZ ;  /* 0x0000000105047890 */ /* 0x000fe4000fffe0ff */
[----:B------:R-:W-:Y:S02]  /*4080*/  UIADD3 UR40, UPT, UPT, UR7, 0x40, URZ ;  /* 0x0000004007287890 */ /* 0x000fe4000fffe0ff */
[----:B------:R-:W-:Y:S01]  /*4090*/  UISETP.NE.AND UP1, UPT, UR4, 0x8, UPT ;  /* 0x000000080400788c */ /* 0x000fe2000bf25270 */
[----:B------:R-:W-:Y:S01]  /*40a0*/  PLOP3.LUT P0, PT, PT, PT, UP0, 0x80, 0x8 ;  /* 0x000000000008781c */ /* 0x000fe20003f0f008 */
[----:B------:R-:W-:Y:S02]  /*40b0*/  UIADD3 UR37, UPT, UPT, UR37, 0x1, URZ ;  /* 0x0000000125257890 */ /* 0x000fe4000fffe0ff */
[----:B------:R-:W-:Y:S02]  /*40c0*/  USEL UR6, URZ, 0x1, UP1 ;  /* 0x00000001ff067887 */ /* 0x000fe40008800000 */
[----:B------:R-:W-:Y:S02]  /*40d0*/  USEL UR38, UR4, URZ, UP1 ;  /* 0x000000ff04267287 */ /* 0x000fe40008800000 */
[----:B------:R-:W-:Y:S02]  /*40e0*/  UIADD3 UR39, UPT, UPT, UR39, -0x1, URZ ;  /* 0xffffffff27277890 */ /* 0x000fe4000fffe0ff */
[----:B------:R-:W-:Y:S01]  /*40f0*/  @UP0 ULEA UR4, UR38, UR41, 0x3 ;  /* 0x0000002926040291 */ /* 0x000fe2000f8e18ff */
[----:B------:R-:W-:Y:S01]  /*4100*/  LOP3.LUT R2, R2, UR6, RZ, 0x3c, !PT ;  /* 0x0000000602027c12 */ /* 0x000fe2000f8e3cff */
[----:B------:R-:W-:Y:S02]  /*4110*/  ULEA UR6, UR5, UR45, 0x9 ;  /* 0x0000002d05067291 */ /* 0x000fe4000f8e48ff */
[----:B------:R-:W-:Y:S01]  /*4120*/  UISETP.NE.AND UP0, UPT, UR37, UR42, UPT ;  /* 0x0000002a2500728c */ /* 0x000fe2000bf05270 */
[----:B-1----:R-:W-:Y:S01]  /*4130*/  @P0 SHF.L.U32 R0, R2, 0x1f, RZ ;  /* 0x0000001f02000819 */ /* 0x002fe200000006ff */
[----:B------:R-:W-:Y:S02]  /*4140*/  UIADD3 UR34, UPT, UPT, UR6, 0x2, URZ ;  /* 0x0000000206227890 */ /* 0x000fe4000fffe0ff */
[----:B------:R-:W-:Y:S01]  /*4150*/  UIADD3 UR30, UPT, UPT, UR6, 0x4, URZ ;  /* 0x00000004061e7890 */ /* 0x000fe2000fffe0ff */
[----:B------:R2:W3:Y:S01]  /*4160*/  @P0 SYNCS.PHASECHK.TRANS64.TRYWAIT P2, [UR4], R0 ;  /* 0x00000000ff0005a7 */ /* 0x0004e20008041104 */
[----:B------:R-:W-:Y:S02]  /*4170*/  ULEA UR4, UR5, UR44, 0xa ;  /* 0x0000002c05047291 */ /* 0x000fe4000f8e50ff */
[----:B------:R-:W-:Y:S02]  /*4180*/  UIADD3 UR26, UPT, UPT, UR6, 0x6, URZ ;  /* 0x00000006061a7890 */ /* 0x000fe4000fffe0ff */
        /* <DEDUP_REMOVED lines=10> */
[----:B------:R-:W-:Y:S01]  /*4230*/  UIADD3 UR8, UPT, UPT, UR4, 0x206, URZ ;  /* 0x0000020604087890 */ /* 0x000fe2000fffe0ff */
[----:B------:R-:W-:Y:S01]  /*4240*/  UMOV UR7, 0x40004040 ;  /* 0x4000404000077882 */ /* 0x000fe20000000000 */
[----:B------:R-:W-:Y:S01]  /*4250*/  UMOV UR5, 0x40004040 ;  /* 0x4000404000057882 */ /* 0x000fe20000000000 */
[----:B------:R-:W-:Y:S01]  /*4260*/  UMOV UR35, 0x40004040 ;  /* 0x4000404000237882 */ /* 0x000fe20000000000 */
[----:B------:R1:W-:Y:S01]  /*4270*/  UTCHMMA.2CTA gdesc[UR4], gdesc[UR6], tmem[UR36], tmem[UR62], idesc[UR63], UP2 ;  /* 0x00ff3e06040075ea */ /* 0x0003e20009200024 */
[----:B------:R-:W-:Y:S01]  /*4280*/  UPLOP3.LUT UP2, UPT, UPT, UPT, UPT, 0x80, 0x8 ;  /* 0x000000000008789c */ /* 0x000fe20003f4f070 */
[----:B------:R-:W-:Y:S01]  /*4290*/  UMOV UR33, 0x40004040 ;  /* 0x4000404000217882 */ /* 0x000fe20000000000 */
[----:B------:R-:W-:Y:S01]  /*42a0*/  UMOV UR31, 0x40004040 ;  /* 0x40004040001f7882 */ /* 0x000fe20000000000 */
[----:B------:R2:W-:Y:S01]  /*42b0*/  UTCHMMA.2CTA gdesc[UR32], gdesc[UR34], tmem[UR36], tmem[UR60], idesc[UR61], UPT ;  /* 0x00ff3c22200075ea */ /* 0x0005e2000ba00024 */
        /* <DEDUP_REMOVED lines=14> */
[----:B------:R-:W-:Y:S01]  /*43a0*/  UMOV UR9, 0x40004040 ;  /* 0x4000404000097882 */ /* 0x000fe20000000000 */
[----:B------:R2:W-:Y:S01]  /*43b0*/  UTCHMMA.2CTA gdesc[UR12], gdesc[UR14], tmem[UR36], tmem[UR50], idesc[UR51], UPT ;  /* 0x00ff320e0c0075ea */ /* 0x0005e2000ba00024 */
[----:B------:R2:W-:Y:S01]  /*43c0*/  UTCHMMA.2CTA gdesc[UR8], gdesc[UR10], tmem[UR36], tmem[UR48], idesc[UR49], UPT ;  /* 0x00ff300a080075ea */ /* 0x0005e2000ba00024 */
[----:B------:R2:W-:Y:S01]  /*43d0*/  UTCBAR.2CTA.MULTICAST [UR40], URZ, UR43 ;  /* 0x000000ff280073e9 */ /* 0x0005e2000820082b */
[----:B-1----:R-:W-:Y:S01]  /*43e0*/  UMOV UR5, UR38 ;  /* 0x0000002600057c82 */ /* 0x002fe20008000000 */
[----:B------:R-:W-:Y:S05]  /*43f0*/  BRA.U UP0, `(.L_x_79) ;  /* 0xfffffffd00007547 */ /* 0x000fea000b83ffff */
.L_x_76:
[----:B------:R-:W-:Y:S01]  /*4400*/  UIADD3 UR4, UPT, UPT, UR46, 0xe0, URZ ;  /* 0x000000e02e047890 */ /* 0x000fe2000fffe0ff */
[----:B------:R-:W-:-:S08]  /*4410*/  UMOV UR37, UR42 ;  /* 0x0000002a00257c82 */ /* 0x000fd00008000000 */
[----:B------:R4:W-:Y:S01]  /*4420*/  UTCBAR.2CTA.MULTICAST [UR4], URZ, UR65 ;  /* 0x000000ff040073e9 */ /* 0x0009e20008200841 */
[----:B------:R-:W-:Y:S02]  /*4430*/  NOP ;  /* 0x0000000000007918 */ /* 0x000fe40000000000 */
.L_x_74:
[----:B----4-:R-:W-:Y:S01]  /*4440*/  UIADD3 UR4, UPT, UPT, UR47, 0x1, URZ ;  /* 0x000000012f047890 */ /* 0x010fe2000fffe0ff */
[----:B------:R-:W-:-:S03]  /*4450*/  ISETP.NE.AND P0, PT, R8, 0x2, PT ;  /* 0x000000020800780c */ /* 0x000fc60003f05270 */
[----:B------:R-:W-:Y:S01]  /*4460*/  UISETP.NE.AND UP0, UPT, UR4, 0x4, UPT ;  /* 0x000000040400788c */ /* 0x000fe2000bf05270 */
[----:B-12---:R-:W-:Y:S02]  /*4470*/  SEL R0, RZ, 0x1, P0 ;  /* 0x00000001ff007807 */ /* 0x006fe40000000000 */
[----:B------:R-:W-:Y:S01]  /*4480*/  SEL R8, R8, RZ, P0 ;  /* 0x000000ff08087207 */ /* 0x000fe20000000000 */
[----:B------:R-:W-:Y:S01]  /*4490*/  USEL UR5, URZ, 0x1, UP0 ;  /* 0x00000001ff057887 */ /* 0x000fe20008000000 */
[----:B------:R-:W-:Y:S01]  /*44a0*/  LOP3.LUT R3, R3, R0, RZ, 0x3c, !PT ;  /* 0x0000000003037212 */ /* 0x000fe200078e3cff */
[----:B------:R-:W-:-:S04]  /*44b0*/  USEL UR47, UR4, URZ, UP0 ;  /* 0x000000ff042f7287 */ /* 0x000fc80008000000 */
[----:B------:R-:W-:Y:S01]  /*44c0*/  LOP3.LUT R9, R9, UR5, RZ, 0x3c, !PT ;  /* 0x0000000509097c12 */ /* 0x000fe2000f8e3cff */
[----:B------:R-:W-:Y:S07]  /*44d0*/  @P1 BRA `(.L_x_80) ;  /* 0xfffffff800381947 */ /* 0x000fee000383ffff */
[----:B------:R-:W1:Y:S01]  /*44e0*/  S2UR UR8, SR_CgaCtaId ;  /* 0x00000000000879c3 */ /* 0x000e620000008800 */
[----:B------:R-:W-:Y:S01]  /*44f0*/  ELECT P0, URZ, PT ;  /* 0x0000000000ff782f */ /* 0x000fe20003800000 */
[----:B------:R-:W-:Y:S01]  /*4500*/  HFMA2 R0, -RZ, RZ, 0, 5.9604644775390625e-08 ;  /* 0x00000001ff007431 */ /* 0x000fe200000001ff */
[----:B------:R-:W-:-:S05]  /*4510*/  UMOV UR4, 0x40 ;  /* 0x0000004000047882 */ /* 0x000fca0000000000 */
[----:B------:R-:W-:Y:S01]  /*4520*/  UVIRTCOUNT.DEALLOC.SMPOOL 0x80 ;  /* 0x000000800000784c */ /* 0x000fe20000000000 */
[----:B------:R-:W-:Y:S02]  /*4530*/  UISETP.NE.AND UP1, UPT, UR68, URZ, UPT ;  /* 0x000000ff4400728c */ /* 0x000fe4000bf25270 */
[----:B-1----:R-:W-:-:S09]  /*4540*/  ULEA UR8, UR8, UR4, 0x18 ;  /* 0x0000000408087291 */ /* 0x002fd2000f8ec0ff */
[----:B------:R1:W-:Y:S01]  /*4550*/  @P0 STS.U8 [UR8+0x1c], R0 ;  /* 0x00001c00ff000988 */ /* 0x0003e20008000008 */
[----:B------:R-:W-:Y:S05]  /*4560*/  BRA.U UP1, `(.L_x_81) ;  /* 0x0000000101a07547 */ /* 0x000fea000b800000 */
[----:B------:R-:W-:Y:S01]  /*4570*/  UIADD3 UR7, UPT, UPT, UR41, 0x100, URZ ;  /* 0x0000010029077890 */ /* 0x000fe2000fffe0ff */
[----:B------:R-:W-:-:S03]  /*4580*/  SHF.L.U32 R2, R9, 0x1f, RZ ;  /* 0x0000001f09027819 */ /* 0x000fc600000006ff */
[----:B------:R-:W-:-:S09]  /*4590*/  ULEA UR4, UR47, UR7, 0x3 ;  /* 0x000000072f047291 */ /* 0x000fd2000f8e18ff */
[----:B------:R-:W2:Y:S02]  /*45a0*/  SYNCS.PHASECHK.TRANS64.TRYWAIT P0, [UR4], R2 ;  /* 0x00000002ff0075a7 */ /* 0x000ea40008001104 */
[----:B--2---:R-:W-:Y:S05]  /*45b0*/  @!P0 BRA `(.L_x_82) ;  /* 0x0000004400708947 */ /* 0x004fea0003800000 */
.L_x_170:
        /* <DEDUP_REMOVED lines=9> */
.L_x_172:
        /* <DEDUP_REMOVED lines=9> */
.L_x_174:
[----:B------:R-:W-:-:S04]  /*46e0*/  UIADD3 UR4, UPT, UPT, UR4, 0x1, URZ ;  /* 0x0000000104047890 */ /* 0x000fc8000fffe0ff */
[----:B------:R-:W-:-:S04]  /*46f0*/  UISETP.NE.AND UP0, UPT, UR4, 0x4, UPT ;  /* 0x000000040400788c */ /* 0x000fc8000bf05270 */
[----:B------:R-:W-:Y:S02]  /*4700*/  USEL UR5, URZ, 0x1, UP0 ;  /* 0x00000001ff057887 */ /* 0x000fe40008000000 */
[----:B------:R-:W-:-:S04]  /*4710*/  USEL UR4, UR4, URZ, UP0 ;  /* 0x000000ff04047287 */ /* 0x000fc80008000000 */
[----:B------:R-:W-:Y:S01]  /*4720*/  ULEA UR4, UR4, UR7, 0x3 ;  /* 0x0000000704047291 */ /* 0x000fe2000f8e18ff */
[----:B------:R-:W-:-:S04]  /*4730*/  LOP3.LUT R2, R2, UR5, RZ, 0x3c, !PT ;  /* 0x0000000502027c12 */ /* 0x000fc8000f8e3cff */
[----:B------:R-:W-:Y:S01]  /*4740*/  SHF.L.U32 R2, R2, 0x1f, RZ ;  /* 0x0000001f02027819 */ /* 0x000fe200000006ff */
[----:B-1----:R-:W-:-:S04]  /*4750*/  IMAD.U32 R0, RZ, RZ, UR4 ;  /* 0x00000004ff007e24 */ /* 0x002fc8000f8e00ff */
[----:B------:R1:W2:Y:S03]  /*4760*/  SYNCS.PHASECHK.TRANS64.TRYWAIT P0, [R0+URZ], R2 ;  /* 0x00000002000075a7 */ /* 0x0002a600080011ff */
[----:B--2---:R-:W-:Y:S05]  /*4770*/  @!P0 NANOSLEEP.SYNCS 0x989680 ;  /* 0x009896800000895d */ /* 0x004fea0003900000 */
[----:B------:R-:W2:Y:S02]  /*4780*/  @!P0 SYNCS.PHASECHK.TRANS64 P0, [R0+URZ], R2 ;  /* 0x00000002000085a7 */ /* 0x000ea400080010ff */
[----:B--2---:R-:W-:Y:S05]  /*4790*/  @P0 BRA `(.L_x_85) ;  /* 0x0000000000200947 */ /* 0x004fea0003800000 */
.L_x_86:
[----:B--2---:R2:W4:Y:S02]  /*47a0*/  SYNCS.PHASECHK.TRANS64.TRYWAIT P0, [R0+URZ], R2 ;  /* 0x00000002000075a7 */ /* 0x00452400080011ff */
[----:B----4-:R-:W-:Y:S05]  /*47b0*/  @!P0 NANOSLEEP.SYNCS 0x989680 ;  /* 0x009896800000895d */ /* 0x010fea0003900000 */
[----:B------:R-:W4:Y:S02]  /*47c0*/  @!P0 SYNCS.PHASECHK.TRANS64 P0, [R0+URZ], R2 ;  /* 0x00000002000085a7 */ /* 0x000f2400080010ff */
[----:B----4-:R-:W-:Y:S05]  /*47d0*/  @!P0 BRA `(.L_x_86) ;  /* 0xfffffffc00f08947 */ /* 0x010fea000383ffff */
[----:B------:R-:W-:Y:S05]  /*47e0*/  BRA `(.L_x_85) ;  /* 0x00000000000c7947 */ /* 0x000fea0003800000 */
.L_x_81:
[----:B------:R-:W-:-:S04]  /*47f0*/  UIADD3 UR4, UPT, UPT, UR41, 0x140, URZ ;  /* 0x0000014029047890 */ /* 0x000fc8000fffe0ff */
[----:B------:R-:W-:-:S09]  /*4800*/  UPRMT UR4, UR69, 0x654, UR4 ;  /* 0x0000065445047896 */ /* 0x000fd20008000004 */
[----:B------:R-:W-:Y:S03]  /*4810*/  SYNCS.ARRIVE.TRANS64.RED.A1T0 RZ, [UR4], RZ ;  /* 0x000000ffffff79a7 */ /* 0x000fe60008100404 */
.L_x_85:
[----:B-12---:R-:W-:Y:S01]  /*4820*/  SHF.L.U32 R2, RZ, 0x1f, RZ ;  /* 0x0000001fff027819 */ /* 0x006fe200000006ff */
[----:B------:R-:W-:Y:S01]  /*4830*/  UIADD3 UR4, UPT, UPT, UR41, 0x140, URZ ;  /* 0x0000014029047890 */ /* 0x000fe2000fffe0ff */
[----:B------:R-:W-:Y:S02]  /*4840*/  PLOP3.LUT P0, PT, PT, PT, UP1, 0x80, 0x8 ;  /* 0x000000000008781c */ /* 0x000fe40003f0f018 */
[----:B------:R-:W1:Y:S02]  /*4850*/  SYNCS.PHASECHK.TRANS64.TRYWAIT P1, [UR41+0x140], R2 ;  /* 0x00014002ff0075a7 */ /* 0x000e640008021129 */
[----:B-1----:R-:W-:Y:S09]  /*4860*/  @!P1 BRA `(.L_x_87) ;  /* 0x00000044000c9947 */ /* 0x002ff20003800000 */
.L_x_176:
[----:B------:R-:W-:Y:S01]  /*4870*/  @!UP1 UPRMT UR4, UR69, 0x654, UR4 ;  /* 0x0000065445049896 */ /* 0x000fe20008000004 */
[----:B------:R-:W-:Y:S01]  /*4880*/  UMOV UR5, 0xffff ;  /* 0x0000ffff00057882 */ /* 0x000fe20000000000 */
[----:B------:R-:W-:-:S07]  /*4890*/  UMOV UR6, 0x1 ;  /* 0x0000000100067882 */ /* 0x000fce0000000000 */
[----:B------:R-:W-:Y:S01]  /*48a0*/  @!P0 SYNCS.ARRIVE.TRANS64.RED.A1T0 RZ, [UR4], RZ ;  /* 0x000000ffffff89a7 */ /* 0x000fe20008100404 */
[----:B------:R-:W-:Y:S01]  /*48b0*/  NOP ;  /* 0x0000000000007918 */ /* 0x000fe20000000000 */
[----:B-1----:R-:W1:Y:S01]  /*48c0*/  LDS R0, [UR8+0x14] ;  /* 0x00001408ff007984 */ /* 0x002e620008000800 */
[----:B------:R-:W-:-:S04]  /*48d0*/  ULOP3.LUT UR4, UR67, 0xffff, URZ, 0xc0, !UPT ;  /* 0x0000ffff43047892 */ /* 0x000fc8000f8ec0ff */
[----:B------:R-:W-:-:S04]  /*48e0*/  USHF.R.U32.HI UR4, URZ, 0x5, UR4 ;  /* 0x00000005ff047899 */ /* 0x000fc80008011604 */
[----:B------:R-:W-:Y:S02]  /*48f0*/  USHF.L.U32 UR5, UR5, UR4, URZ ;  /* 0x0000000405057299 */ /* 0x000fe400080006ff */
[----:B------:R-:W-:-:S04]  /*4900*/  USHF.L.U32 UR4, UR6, UR4, URZ ;  /* 0x0000000406047299 */ /* 0x000fc800080006ff */
[----:B-1----:R-:W-:-:S04]  /*4910*/  LOP3.LUT R0, R0, UR5, RZ, 0xc0, !PT ;  /* 0x0000000500007c12 */ /* 0x002fc8000f8ec0ff */
[----:B------:R-:W-:-:S13]  /*4920*/  ISETP.NE.AND P0, PT, R0, UR5, PT ;  /* 0x0000000500007c0c */ /* 0x000fda000bf05270 */
[----:B------:R-:W-:Y:S05]  /*4930*/  @P0 BRA `(.L_x_88) ;  /* 0x0000000000580947 */ /* 0x000fea0003800000 */
[----:B------:R-:W1:Y:S02]  /*4940*/  LDS R0, [UR8+0x18] ;  /* 0x00001808ff007984 */ /* 0x000e640008000800 */
[----:B-1----:R-:W-:-:S04]  /*4950*/  LOP3.LUT R0, R0, UR4, RZ, 0xc0, !PT ;  /* 0x0000000400007c12 */ /* 0x002fc8000f8ec0ff */
[----:B------:R-:W-:-:S13]  /*4960*/  ISETP.NE.AND P0, PT, R0, UR4, PT ;  /* 0x0000000400007c0c */ /* 0x000fda000bf05270 */
[----:B------:R-:W-:Y:S05]  /*4970*/  @P0 BRA `(.L_x_89) ;  /* 0x00000000003c0947 */ /* 0x000fea0003800000 */
[----:B------:R-:W1:Y:S01]  /*4980*/  S2R R2, SR_LANEID ;  /* 0x0000000000027919 */ /* 0x000e620000000000 */
[----:B------:R-:W-:-:S06]  /*4990*/  ULOP3.LUT UR5, URZ, UR5, URZ, 0x33, !UPT ;  /* 0x00000005ff057292 */ /* 0x000fcc000f8e33ff */
[----:B------:R-:W-:-:S04]  /*49a0*/  IMAD.U32 R0, RZ, RZ, UR5 ;  /* 0x00000005ff007e24 */ /* 0x000fc8000f8e00ff */
[----:B------:R2:W4:Y:S02]  /*49b0*/  REDUX UR7, R0 ;  /* 0x00000000000773c4 */ /* 0x0005240000000000 */
[----:B------:R1:W-:Y:S01]  /*49c0*/  UTCATOMSWS.AND URZ, UR5 ;  /* 0x0000000500ff79e3 */ /* 0x0003e20008000000 */
[----:B--2---:R-:W-:Y:S01]  /*49d0*/  LOP3.LUT R0, RZ, UR4, RZ, 0x33, !PT ;  /* 0x00000004ff007c12 */ /* 0x004fe2000f8e33ff */
[----:B------:R-:W-:Y:S02]  /*49e0*/  VOTEU.ANY UR4, UPT, PT ;  /* 0x0000000000047886 */ /* 0x000fe400038e0100 */
[----:B------:R-:W-:Y:S02]  /*49f0*/  UFLO.U32 UR4, UR4 ;  /* 0x00000004000472bd */ /* 0x000fe400080e0000 */
[----:B------:R-:W2:Y:S04]  /*4a00*/  REDUX UR6, R0 ;  /* 0x00000000000673c4 */ /* 0x000ea80000000000 */
[----:B-1----:R-:W-:-:S02]  /*4a10*/  ISETP.EQ.U32.AND P0, PT, R2, UR4, PT ;  /* 0x0000000402007c0c */ /* 0x002fc4000bf02070 */
[----:B----4-:R-:W-:-:S11]  /*4a20*/  MOV R2, UR7 ;  /* 0x0000000700027c02 */ /* 0x010fd60008000f00 */
[----:B------:R1:W-:Y:S01]  /*4a30*/  @P0 ATOMS.AND RZ, [UR8+0x14], R2 ;  /* 0x00001402ffff098c */ /* 0x0003e2000a800008 */
[----:B--2---:R-:W-:-:S05]  /*4a40*/  IMAD.U32 R0, RZ, RZ, UR6 ;  /* 0x00000006ff007e24 */ /* 0x004fca000f8e00ff */
[----:B------:R1:W-:Y:S01]  /*4a50*/  @P0 ATOMS.AND RZ, [UR8+0x18], R0 ;  /* 0x00001800ffff098c */ /* 0x0003e2000a800008 */
[----:B------:R-:W-:Y:S05]  /*4a60*/  BRA `(.L_x_90) ;  /* 0x0000000000147947 */ /* 0x000fea0003800000 */
.L_x_89:
[----:B------:R-:W-:Y:S02]  /*4a70*/  MOV R2, 0x4a90 ;  /* 0x00004a9000027802 */ /* 0x000fe40000000f00 */
[----:B---3-5:R-:W-:Y:S05]  /*4a80*/  CALL.REL.NOINC `($__internal_0_$__cuda_sm10x_tcgen05_guardrail_trap_col_being_dealloced_not_returned_by_alloc) ;  /* 0x0000004400787944 */ /* 0x028fea0003c00000 */
[----:B------:R-:W-:Y:S05]  /*4a90*/  BRA `(.L_x_90) ;  /* 0x0000000000087947 */ /* 0x000fea0003800000 */
.L_x_88:
[----:B------:R-:W-:Y:S02]  /*4aa0*/  MOV R2, 0x4ac0 ;  /* 0x00004ac000027802 */ /* 0x000fe40000000f00 */
[----:B---3-5:R-:W-:Y:S05]  /*4ab0*/  CALL.REL.NOINC `($__internal_2_$__cuda_sm10x_tcgen05_guardrail_trap_unallocated_columns_being_dealloced) ;  /* 0x0000004400847944 */ /* 0x028fea0003c00000 */
.L_x_90:
[----:B------:R-:W-:Y:S01]  /*4ac0*/  NOP ;  /* 0x0000000000007918 */ /* 0x000fe20000000000 */
[----:B------:R-:W-:Y:S05]  /*4ad0*/  EXIT ;  /* 0x000000000000794d */ /* 0x000fea0003800000 */
.L_x_61:
[----:B------:R-:W-:-:S09]  /*4ae0*/  UISETP.NE.OR UP0, UPT, UR20, 0x3, !UP4 ;  /* 0x000000031400788c */ /* 0x000fd2000e705670 */
[----:B------:R-:W-:Y:S05]  /*4af0*/  BRA.U UP0, `(.L_x_91) ;  /* 0x00000011005c7547 */ /* 0x000fea000b800000 */
[----:B------:R-:W2:Y:S01]  /*4b00*/  LDCU.64 UR4, c[0x0][0x888] ;  /* 0x00011100ff0477ac */ /* 0x000ea20008000a00 */
[----:B------:R-:W3:Y:S01]  /*4b10*/  LDC.64 R12, c[0x0][0x348] ;  /* 0x0000d200ff0c7b82 */ /* 0x000ee20000000a00 */
[----:B------:R-:W-:Y:S02]  /*4b20*/  HFMA2 R9, -RZ, RZ, 0, 0 ;  /* 0x00000000ff097431 */ /* 0x000fe400000001ff */
[----:B------:R-:W-:Y:S01]  /*4b30*/  IMAD.MOV.U32 R11, RZ, RZ, 0x1 ;  /* 0x00000001ff0b7424 */ /* 0x000fe200078e00ff */
[----:B------:R-:W4:Y:S01]  /*4b40*/  LDCU UR40, c[0x0][0x370] ;  /* 0x00006e00ff2877ac */ /* 0x000f220008000800 */
[----:B------:R-:W-:Y:S01]  /*4b50*/  IMAD.MOV.U32 R10, RZ, RZ, RZ ;  /* 0x000000ffff0a7224 */ /* 0x000fe200078e00ff */
[----:B------:R-:W-:Y:S01]  /*4b60*/  MOV R3, 0x1000 ;  /* 0x0000100000037802 */ /* 0x000fe20000000f00 */
[----:B------:R-:W4:Y:S01]  /*4b70*/  LDCU.128 UR32, c[0x0][0xb10] ;  /* 0x00016200ff2077ac */ /* 0x000f220008000c00 */
[----:B------:R-:W1:Y:S01]  /*4b80*/  LDCU UR37, c[0x0][0x374] ;  /* 0x00006e80ff2577ac */ /* 0x000e620008000800 */
[----:B------:R-:W1:Y:S01]  /*4b90*/  LDCU.64 UR30, c[0x0][0x890] ;  /* 0x00011200ff1e77ac */ /* 0x000e620008000a00 */
[----:B--2---:R-:W-:Y:S01]  /*4ba0*/  UISETP.NE.U32.AND UP0, UPT, UR4, URZ, UPT ;  /* 0x000000ff0400728c */ /* 0x004fe2000bf05070 */
[----:B------:R-:W2:Y:S01]  /*4bb0*/  LDCU UR15, c[0x0][0xb0c] ;  /* 0x00016180ff0f77ac */ /* 0x000ea20008000800 */
[----:B------:R-:W3:Y:S01]  /*4bc0*/  LDCU UR45, c[0x0][0xb20] ;  /* 0x00016400ff2d77ac */ /* 0x000ee20008000800 */
[----:B------:R-:W3:Y:S01]  /*4bd0*/  LDCU UR4, c[0x0][0xb30] ;  /* 0x00016600ff0477ac */ /* 0x000ee20008000800 */
[----:B----4-:R-:W-:-:S02]  /*4be0*/  UIMAD.WIDE.U32 UR6, UR40, UR32, URZ ;  /* 0x00000020280672a5 */ /* 0x010fc4000f8e00ff */
[----:B-1----:R-:W-:Y:S02]  /*4bf0*/  UIMAD.WIDE.U32 UR8, UR37, UR35, URZ ;  /* 0x00000023250872a5 */ /* 0x002fe4000f8e00ff */
[----:B------:R-:W-:Y:S02]  /*4c00*/  UISETP.NE.U32.AND UP6, UPT, UR30, URZ, UPT ;  /* 0x000000ff1e00728c */ /* 0x000fe4000bfc5070 */
[----:B------:R-:W-:Y:S01]  /*4c10*/  UISETP.NE.AND.EX UP5, UPT, UR5, URZ, UPT, UP0 ;  /* 0x000000ff0500728c */ /* 0x000fe2000bfa5300 */
[----:B------:R-:W-:Y:S01]  /*4c20*/  UMOV UR21, 0x400 ;  /* 0x0000040000157882 */ /* 0x000fe20000000000 */
[----:B------:R-:W-:Y:S01]  /*4c30*/  UISETP.NE.AND UP0, UPT, UR42, 0x1, UPT ;  /* 0x000000012a00788c */ /* 0x000fe2000bf05270 */
[----:B------:R-:W-:Y:S01]  /*4c40*/  UMOV UR6, UR7 ;  /* 0x0000000700067c82 */ /* 0x000fe20008000000 */
[----:B------:R-:W-:Y:S01]  /*4c50*/  UMOV UR41, UR9 ;  /* 0x0000000900297c82 */ /* 0x000fe20008000000 */
[----:B--2---:R-:W-:Y:S01]  /*4c60*/  UISETP.NE.AND UP0, UPT, UR15, 0x1, UPT ;  /* 0x000000010f00788c */ /* 0x004fe2000bf05270 */
[----:B------:R-:W-:Y:S01]  /*4c70*/  UMOV UR25, URZ ;  /* 0x000000ff00197c82 */ /* 0x000fe20008000000 */
[----:B------:R-:W-:-:S02]  /*4c80*/  UPLOP3.LUT UP4, UPT, UPT, UPT, UPT, 0x40, 0x4 ;  /* 0x000000000004789c */ /* 0x000fc40003f8e870 */
[----:B------:R-:W-:Y:S01]  /*4c90*/  UISETP.GE.AND UP2, UPT, UR42, 0x1, UPT ;  /* 0x000000012a00788c */ /* 0x000fe2000bf46270 */
[----:B------:R-:W1:Y:S01]  /*4ca0*/  LDCU.64 UR22, c[0x0][0xb28] ;  /* 0x00016500ff1677ac */ /* 0x000e620008000a00 */
[----:B------:R-:W-:Y:S02]  /*4cb0*/  ULEA UR21, UR55, UR21, 0x18 ;  /* 0x0000001537157291 */ /* 0x000fe4000f8ec0ff */
[----:B------:R-:W-:Y:S02]  /*4cc0*/  UISETP.NE.AND.EX UP6, UPT, UR31, URZ, UPT, UP6 ;  /* 0x000000ff1f00728c */ /* 0x000fe4000bfc5360 */
[----:B------:R-:W-:Y:S02]  /*4cd0*/  USHF.R.U32.HI UR43, URZ, UR33, UR6 ;  /* 0x00000021ff2b7299 */ /* 0x000fe40008011606 */
[----:B---3--:R-:W-:Y:S02]  /*4ce0*/  USHF.R.U32.HI UR41, URZ, UR45, UR41 ;  /* 0x0000002dff297299 */ /* 0x008fe40008011629 */
[----:B------:R-:W-:-:S02]  /*4cf0*/  UISETP.NE.AND UP0, UPT, UR34, 0x1, UPT ;  /* 0x000000012200788c */ /* 0x000fc4000bf05270 */
[----:B------:R-:W-:-:S11]  /*4d00*/  UISETP.NE.AND UP3, UPT, UR4, 0x1, UPT ;  /* 0x000000010400788c */ /* 0x000fd6000bf65270 */
.L_x_100:
[C---:B------:R-:W-:Y:S02]  /*4d10*/  LEA R8, R10.reuse, UR21, 0x3 ;  /* 0x000000150a087c11 */ /* 0x040fe4000f8e18ff */
[----:B------:R-:W-:Y:S02]  /*4d20*/  SHF.L.U32 R0, R9, 0x1f, RZ ;  /* 0x0000001f09007819 */ /* 0x000fe400000006ff */
[----:B------:R-:W-:Y:S02]  /*4d30*/  LEA R4, R10, UR21, 0x4 ;  /* 0x000000150a047c11 */ /* 0x000fe4000f8e20ff */
[----:B--2---:R-:W2:Y:S02]  /*4d40*/  SYNCS.PHASECHK.TRANS64.TRYWAIT P0, [R8+URZ+0xc0], R0 ;  /* 0x0000c000080075a7 */ /* 0x004ea400080011ff */
[----:B--2---:R-:W-:Y:S05]  /*4d50*/  @!P0 BRA `(.L_x_92) ;  /* 0x0000003c00e88947 */ /* 0x004fea0003800000 */
.L_x_177:
[----:B------:R-:W3:Y:S01]  /*4d60*/  LDS.128 R4, [R4+0x150] ;  /* 0x0001500004047984 */ /* 0x000ee20000000c00 */
[----:B------:R-:W-:Y:S01]  /*4d70*/  UISETP.GE.AND UP0, UPT, UR42, 0x1, UPT ;  /* 0x000000012a00788c */ /* 0x000fe2000bf06270 */
[----:B------:R-:W-:Y:S01]  /*4d80*/  @!PT LDS RZ, [RZ] ;  /* 0x00000000fffff984 */ /* 0x000fe20000000800 */
[----:B------:R-:W-:Y:S01]  /*4d90*/  @!PT LDS RZ, [RZ] ;  /* 0x00000000fffff984 */ /* 0x000fe20000000800 */
[----:B------:R-:W-:Y:S01]  /*4da0*/  @!PT LDS RZ, [RZ] ;  /* 0x00000000fffff984 */ /* 0x000fe20000000800 */
[----:B------:R-:W-:Y:S01]  /*4db0*/  @!PT LDS RZ, [RZ] ;  /* 0x00000000fffff984 */ /* 0x000fe20000000800 */
[----:B------:R4:W-:Y:S06]  /*4dc0*/  MEMBAR.ALL.CTA ;  /* 0x0000000000007992 */ /* 0x0009ec0000008000 */
[----:B----4-:R-:W4:Y:S01]  /*4dd0*/  FENCE.VIEW.ASYNC.S ;  /* 0x00000000000073c6 */ /* 0x010f220000000000 */
[----:B---3--:R-:W-:Y:S11]  /*4de0*/  LOP3.LUT P0, RZ, R6, 0x1, RZ, 0xc0, !PT ;  /* 0x0000000106ff7812 */ /* 0x008ff6000780c0ff */
[----:B------:R-:W-:Y:S02]  /*4df0*/  @!UPT UIADD3 URZ, UPT, UPT, URZ, URZ, URZ ;  /* 0x000000fffffff290 */ /* 0x000fe4000fffe0ff */
[----:B----4-:R-:W-:Y:S01]  /*4e00*/  VOTEU.ANY UP2, P0 ;  /* 0x0000000000ff7886 */ /* 0x010fe20000040100 */
[----:B------:R-:W-:Y:S11]  /*4e10*/  PLOP3.LUT P0, PT, PT, PT, UP2, 0x80, 0x8 ;  /* 0x000000000008781c */ /* 0x000ff60003f0f028 */
[----:B------:R-:W-:Y:S02]  /*4e20*/  @!UPT UIADD3 URZ, UPT, UPT, URZ, URZ, URZ ;  /* 0x000000fffffff290 */ /* 0x000fe4000fffe0ff */
[----:B--2---:R-:W-:Y:S02]  /*4e30*/  @P0 SHF.R.U32.HI R0, RZ, 0x10, R5 ;  /* 0x00000010ff000819 */ /* 0x004fe40000011605 */
[----:B------:R-:W-:Y:S02]  /*4e40*/  @P0 MOV R2, R4 ;  /* 0x0000000400020202 */ /* 0x000fe40000000f00 */
[----:B------:R-:W-:Y:S01]  /*4e50*/  @P0 R2UR UR4, R0 ;  /* 0x00000000000402ca */ /* 0x000fe200000e0000 */
[----:B------:R-:W-:Y:S01]  /*4e60*/  VIADD R0, R8, 0xd0 ;  /* 0x000000d008007836 */ /* 0x000fe20000000000 */
[----:B------:R-:W-:Y:S02]  /*4e70*/  @P0 LOP3.LUT R4, R5, 0xffff, RZ, 0xc0, !PT ;  /* 0x0000ffff05040812 */ /* 0x000fe400078ec0ff */
[----:B------:R-:W-:Y:S02]  /*4e80*/  @P0 R2UR UR6, R2 ;  /* 0x00000000020602ca */ /* 0x000fe400000e0000 */
[----:B------:R-:W-:Y:S02]  /*4e90*/  PRMT R0, RZ, 0x654, R0 ;  /* 0x00000654ff007816 */ /* 0x000fe40000000000 */
[----:B------:R-:W-:Y:S02]  /*4ea0*/  @P0 R2UR UR5, R4 ;  /* 0x00000000040502ca */ /* 0x000fe400000e0000 */
[----:B------:R2:W-:Y:S03]  /*4eb0*/  SYNCS.ARRIVE.TRANS64.RED.A1T0 RZ, [R0+URZ], RZ ;  /* 0x000000ff00ff79a7 */ /* 0x0005e600081004ff */
[----:B------:R-:W-:Y:S04]  /*4ec0*/  @UP2 UMOV UR29, UR4 ;  /* 0x00000004001d2c82 */ /* 0x000fe80008000000 */
[----:B------:R-:W-:Y:S04]  /*4ed0*/  @UP2 UMOV UR14, UR6 ;  /* 0x00000006000e2c82 */ /* 0x000fe80008000000 */
[----:B------:R-:W-:Y:S01]  /*4ee0*/  @UP2 UMOV UR13, UR5 ;  /* 0x00000005000d2c82 */ /* 0x000fe20008000000 */
[----:B------:R-:W-:Y:S05]  /*4ef0*/  BRA.U !UP0, `(.L_x_93) ;  /* 0x0000000108c07547 */ /* 0x000fea000b800000 */
[----:B------:R-:W-:Y:S02]  /*4f00*/  UIMAD.WIDE.U32 UR8, UR13, UR35, URZ ;  /* 0x000000230d0872a5 */ /* 0x000fe4000f8e00ff */
[----:B------:R-:W-:Y:S02]  /*4f10*/  UP2UR UR12, UPR, URZ, 0x4 ;  /* 0x00000004ff0c7883 */ /* 0x000fe40008000000 */
[----:B------:R-:W-:Y:S02]  /*4f20*/  UISETP.NE.AND UP2, UPT, UR34, 0x1, UPT ;  /* 0x000000012200788c */ /* 0x000fe4000bf45270 */
[----:B------:R-:W-:Y:S02]  /*4f30*/  UIMAD.WIDE.U32 UR10, UR14, UR32, URZ ;  /* 0x000000200e0a72a5 */ /* 0x000fe4000f8e00ff */
[----:B------:R-:W-:Y:S02]  /*4f40*/  USEL UR4, UR37, UR41, !UP2 ;  /* 0x0000002925047287 */ /* 0x000fe4000d000000 */
[----:B------:R-:W-:Y:S02]  /*4f50*/  UISETP.NE.AND UP0, UPT, UR15, 0x1, UPT ;  /* 0x000000010f00788c */ /* 0x000fe4000bf05270 */
[----:B------:R-:W-:Y:S02]  /*4f60*/  UP2UR UR20, UPR, URZ, 0x2 ;  /* 0x00000002ff147883 */ /* 0x000fe40008000000 */
[----:B------:R-:W-:Y:S02]  /*4f70*/  UISETP.NE.AND UP1, UPT, UR42, 0x1, UPT ;  /* 0x000000012a00788c */ /* 0x000fe4000bf25270 */
[----:B-1----:R-:W-:Y:S02]  /*4f80*/  UIMAD.WIDE.U32 UR16, UR4, UR22, URZ ;  /* 0x00000016041072a5 */ /* 0x002fe4000f8e00ff */
[----:B------:R-:W-:Y:S01]  /*4f90*/  USEL UR7, UR40, UR43, !UP0 ;  /* 0x0000002b28077287 */ /* 0x000fe2000c000000 */
[----:B------:R-:W-:Y:S02]  /*4fa0*/  UMOV UR5, UR9 ;  /* 0x0000000900057c82 */ /* 0x000fe40008000000 */
[----:B------:R-:W-:Y:S02]  /*4fb0*/  USHF.R.U32.HI UR6, URZ, UR45, UR5 ;  /* 0x0000002dff067299 */ /* 0x000fe40008011605 */
[----:B------:R-:W-:Y:S02]  /*4fc0*/  UIMAD.WIDE.U32 UR18, UR7, UR22, URZ ;  /* 0x00000016071272a5 */ /* 0x000fe4000f8e00ff */
[----:B------:R-:W-:Y:S02]  /*4fd0*/  USEL UR6, UR13, UR6, !UP2 ;  /* 0x000000060d067287 */ /* 0x000fe4000d000000 */
[----:B------:R-:W-:Y:S01]  /*4fe0*/  UISETP.NE.AND UP2, UPT, UR12, URZ, UPT ;  /* 0x000000ff0c00728c */ /* 0x000fe2000bf45270 */
[----:B------:R-:W-:Y:S01]  /*4ff0*/  UMOV UR5, UR11 ;  /* 0x0000000b00057c82 */ /* 0x000fe20008000000 */
[----:B------:R-:W-:Y:S02]  /*5000*/  UIMAD.WIDE.U32 UR10, UR6, UR22, URZ ;  /* 0x00000016060a72a5 */ /* 0x000fe4000f8e00ff */
[----:B------:R-:W-:Y:S03]  /*5010*/  USHF.R.U32.HI UR8, URZ, UR33, UR5 ;  /* 0x00000021ff087299 */ /* 0x000fe60008011605 */
[----:B------:R-:W-:Y:S02]  /*5020*/  UMOV UR5, UR17 ;  /* 0x0000001100057c82 */ /* 0x000fe40008000000 */
[----:B------:R-:W-:Y:S03]  /*5030*/  @UP1 USHF.R.U32.HI UR4, URZ, UR23, UR5 ;  /* 0x00000017ff041299 */ /* 0x000fe60008011605 */
[----:B------:R-:W-:Y:S01]  /*5040*/  UMOV UR5, UR19 ;  /* 0x0000001300057c82 */ /* 0x000fe20008000000 */
[----:B------:R-:W-:Y:S02]  /*5050*/  UIMAD UR4, UR42, UR4, URZ ;  /* 0x000000042a0472a4 */ /* 0x000fe4000f8e02ff */
[----:B------:R-:W-:Y:S02]  /*5060*/  @UP1 USHF.R.U32.HI UR7, URZ, UR23, UR5 ;  /* 0x00000017ff071299 */ /* 0x000fe40008011605 */
[----:B------:R-:W-:Y:S02]  /*5070*/  USEL UR5, UR14, UR8, !UP0 ;  /* 0x000000080e057287 */ /* 0x000fe4000c000000 */
[----:B------:R-:W-:Y:S02]  /*5080*/  UIMAD UR8, UR42, UR7, URZ ;  /* 0x000000072a0872a4 */ /* 0x000fe4000f8e02ff */
[----:B------:R-:W-:Y:S03]  /*5090*/  UISETP.GE.AND UP0, UPT, UR6, UR4, UPT ;  /* 0x000000040600728c */ /* 0x000fe6000bf06270 */
[----:B------:R-:W-:Y:S01]  /*50a0*/  UMOV UR4, UR11 ;  /* 0x0000000b00047c82 */ /* 0x000fe20008000000 */
[----:B------:R-:W-:Y:S02]  /*50b0*/  UISETP.GE.OR UP0, UPT, UR5, UR8, UP0 ;  /* 0x000000080500728c */ /* 0x000fe40008706670 */
[----:B------:R-:W-:Y:S02]  /*50c0*/  USHF.R.U32.HI UR4, URZ, UR23, UR4 ;  /* 0x00000017ff047299 */ /* 0x000fe40008011604 */
[----:B------:R-:W-:Y:S02]  /*50d0*/  UIMAD.WIDE.U32 UR8, UR5, UR22, URZ ;  /* 0x00000016050872a5 */ /* 0x000fe4000f8e00ff */
[----:B------:R-:W-:Y:S04]  /*50e0*/  USEL UR10, UR6, UR4, !UP1 ;  /* 0x00000004060a7287 */ /* 0x000fe8000c800000 */
[----:B------:R-:W-:Y:S01]  /*50f0*/  UIADD3 UR11, UPT, UPT, -UR10, URZ, URZ ;  /* 0x000000ff0a0b7290 */ /* 0x000fe2000fffe1ff */
[----:B------:R-:W-:Y:S02]  /*5100*/  @!UP0 UMOV UR4, UR9 ;  /* 0x0000000900048c82 */ /* 0x000fe40008000000 */
[----:B------:R-:W-:Y:S02]  /*5110*/  @!UP0 USHF.R.U32.HI UR4, URZ, UR23, UR4 ;  /* 0x00000017ff048299 */ /* 0x000fe40008011604 */
[----:B------:R-:W-:Y:S02]  /*5120*/  UIMAD UR8, UR42, UR11, UR6 ;  /* 0x0000000b2a0872a4 */ /* 0x000fe4000f8e0206 */
[----:B------:R-:W-:Y:S02]  /*5130*/  @!UP0 USEL UR4, UR5, UR4, !UP1 ;  /* 0x0000000405048287 */ /* 0x000fe4000c800000 */
[----:B------:R-:W-:Y:S02]  /*5140*/  UISETP.NE.AND UP1, UPT, UR20, URZ, UPT ;  /* 0x000000ff1400728c */ /* 0x000fe4000bf25270 */
[----:B------:R-:W-:Y:S02]  /*5150*/  @!UP0 UIMAD UR7, UR7, UR8, UR4 ;  /* 0x00000008070782a4 */ /* 0x000fe4000f8e0204 */
[----:B------:R-:W-:Y:S02]  /*5160*/  @!UP0 UIADD3 UR9, UPT, UPT, UR10, -UR4, URZ ;  /* 0x800000040a098290 */ /* 0x000fe4000fffe0ff */
[----:B------:R-:W-:Y:S02]  /*5170*/  UIADD3 UR8, UPT, UPT, -UR6, URZ, URZ ;  /* 0x000000ff06087290 */ /* 0x000fe4000fffe1ff */
[----:B------:R-:W-:Y:S02]  /*5180*/  UIADD3 UR4, UPT, UPT, -UR5, URZ, URZ ;  /* 0x000000ff05047290 */ /* 0x000fe4000fffe1ff */
[----:B------:R-:W-:Y:S03]  /*5190*/  @!UP0 UIMAD UR6, UR9, UR42, UR5 ;  /* 0x0000002a090682a4 */ /* 0x000fe6000f8e0205 */
[----:B------:R-:W-:Y:S01]  /*51a0*/  @!UP0 UMOV UR5, UR7 ;  /* 0x0000000700058c82 */ /* 0x000fe20008000000 */
[----:B------:R-:W-:Y:S02]  /*51b0*/  UIMAD UR7, UR15, UR4, UR14 ;  /* 0x000000040f0772a4 */ /* 0x000fe4000f8e020e */
[----:B------:R-:W-:Y:S02]  /*51c0*/  UIMAD UR4, UR34, UR8, UR13 ;  /* 0x00000008220472a4 */ /* 0x000fe4000f8e020d */
[----:B------:R-:W-:Y:S02]  /*51d0*/  UIMAD UR14, UR5, UR15, UR7 ;  /* 0x0000000f050e72a4 */ /* 0x000fe4000f8e0207 */
[----:B------:R-:W-:Y:S11]  /*51e0*/  UIMAD UR13, UR6, UR34, UR4 ;  /* 0x00000022060d72a4 */ /* 0x000ff6000f8e0204 */
[----:B------:R-:W-:Y:S01]  /*51f0*/  @!UPT UIADD3 URZ, UPT, UPT, URZ, URZ, URZ ;  /* 0x000000fffffff290 */ /* 0x000fe2000fffe0ff */
.L_x_93:
[----:B------:R-:W3:Y:S01]  /*5200*/  @!UP3 LDCU.128 UR8, c[0x0][0xb10] ;  /* 0x00016200ff08b7ac */ /* 0x000ee20008000c00 */
[----:B------:R-:W-:Y:S04]  /*5210*/  ISETP.NE.U32.AND P0, PT, RZ, UR30, PT ;  /* 0x0000001eff007c0c */ /* 0x000fe8000bf05070 */
[----:B------:R-:W-:Y:S01]  /*5220*/  ISETP.NE.AND.EX P0, PT, RZ, UR31, PT, P0 ;  /* 0x0000001fff007c0c */ /* 0x000fe2000bf05300 */
[----:B------:R-:W4:Y:S01]  /*5230*/  @!UP3 LDCU UR5, c[0x0][0xb0c] ;  /* 0x00016180ff05b7ac */ /* 0x000f220008000800 */
[----:B------:R-:W-:Y:S02]  /*5240*/  USHF.L.U32 UR26, UR26, 0x6, URZ ;  /* 0x000000061a1a7899 */ /* 0x000fe400080006ff */
[----:B------:R-:W-:Y:S02]  /*5250*/  USHF.L.U32 UR27, UR27, 0x6, URZ ;  /* 0x000000061b1b7899 */ /* 0x000fe400080006ff */
[----:B---3--:R-:W-:Y:S07]  /*5260*/  UIMAD.WIDE.U32 UR6, UR14, UR8, URZ ;  /* 0x000000080e0672a5 */ /* 0x008fee000f8e00ff */
[----:B------:R-:W-:Y:S01]  /*5270*/  @!UP3 UMOV UR4, UR7 ;  /* 0x000000070004bc82 */ /* 0x000fe20008000000 */
[----:B----4-:R-:W-:Y:S02]  /*5280*/  @!UP3 UISETP.NE.AND UP0, UPT, UR5, 0x1, UPT ;  /* 0x000000010500b88c */ /* 0x010fe4000bf05270 */
[----:B------:R-:W-:Y:S02]  /*5290*/  @!UP3 USHF.R.U32.HI UR4, URZ, UR9, UR4 ;  /* 0x00000009ff04b299 */ /* 0x000fe40008011604 */
[----:B------:R-:W-:Y:S02]  /*52a0*/  UIMAD.WIDE.U32 UR6, UR13, UR11, URZ ;  /* 0x0000000b0d0672a5 */ /* 0x000fe4000f8e00ff */
[----:B------:R-:W-:Y:S02]  /*52b0*/  @!UP3 USEL UR8, UR14, UR4, !UP0 ;  /* 0x000000040e08b287 */ /* 0x000fe4000c000000 */
[----:B------:R-:W-:Y:S03]  /*52c0*/  @!UP3 UISETP.NE.AND UP0, UPT, UR10, 0x1, UPT ;  /* 0x000000010a00b88c */ /* 0x000fe6000bf05270 */
[----:B------:R-:W-:Y:S02]  /*52d0*/  @!UP3 UMOV UR6, UR7 ;  /* 0x000000070006bc82 */ /* 0x000fe40008000000 */
[----:B------:R-:W3:Y:S02]  /*52e0*/  @!UP3 LDCU UR4, c[0x0][0xb20] ;  /* 0x00016400ff04b7ac */ /* 0x000ee40008000800 */
[----:B---3--:R-:W-:Y:S04]  /*52f0*/  @!UP3 USHF.R.U32.HI UR6, URZ, UR4, UR6 ;  /* 0x00000004ff06b299 */ /* 0x008fe80008011606 */
[----:B------:R-:W-:Y:S04]  /*5300*/  @!UP3 USEL UR6, UR13, UR6, !UP0 ;  /* 0x000000060d06b287 */ /* 0x000fe8000c000000 */
[----:B------:R-:W-:Y:S02]  /*5310*/  @!UP3 UIADD3 UR4, UPT, UPT, -UR8, UR6, URZ ;  /* 0x000000060804b290 */ /* 0x000fe4000fffe1ff */
[----:B------:R-:W-:Y:S02]  /*5320*/  @!UP3 UIADD3 UR6, UPT, UPT, UR8, -UR6, URZ ;  /* 0x800000060806b290 */ /* 0x000fe4000fffe0ff */
[----:B------:R-:W-:Y:S02]  /*5330*/  @!UP3 UIMAD UR14, UR4, UR5, UR14 ;  /* 0x00000005040eb2a4 */ /* 0x000fe4000f8e020e */
[----:B------:R-:W-:Y:S01]  /*5340*/  @!UP3 UIMAD UR13, UR6, UR10, UR13 ;  /* 0x0000000a060db2a4 */ /* 0x000fe2000f8e020d */
[----:B------:R-:W-:Y:S11]  /*5350*/  BRA.U UP4, `(.L_x_94) ;  /* 0x0000000104107547 */ /* 0x000ff6000b800000 */
[----:B------:R-:W-:Y:S04]  /*5360*/  MOV R2, UR44 ;  /* 0x0000002c00027c02 */ /* 0x000fe80008000f00 */
[----:B------:R-:W-:Y:S04]  /*5370*/  SHF.L.U32 R2, R2, 0x1f, RZ ;  /* 0x0000001f02027819 */ /* 0x000fe800000006ff */
[----:B------:R-:W3:Y:S02]  /*5380*/  SYNCS.PHASECHK.TRANS64.TRYWAIT P1, [UR21+0xb8], R2 ;  /* 0x0000b802ff0075a7 */ /* 0x000ee40008021115 */
[----:B---3--:R-:W-:Y:S05]  /*5390*/  @!P1 BRA `(.L_x_95) ;  /* 0x00000038006c9947 */ /* 0x008fea0003800000 */
.L_x_94:
[----:B------:R-:W-:Y:S05]  /*53a0*/  BRA.U !UP6, `(.L_x_96) ;  /* 0x000000010e387547 */ /* 0x000fea000b800000 */
[----:B------:R-:W-:Y:S01]  /*53b0*/  UPLOP3.LUT UP1, UPT, UPT, UPT, UP5, 0x80, 0x8 ;  /* 0x000000000008789c */ /* 0x000fe20003f2f050 */
[----:B--2---:R-:W-:Y:S01]  /*53c0*/  HFMA2 R0, -RZ, RZ, 0, 5.9604644775390625e-08 ;  /* 0x00000001ff007431 */ /* 0x004fe200000001ff */
[----:B------:R-:W2:Y:S01]  /*53d0*/  LDCU.64 UR8, c[0x0][0x358] ;  /* 0x00006b00ff0877ac */ /* 0x000ea20008000a00 */
[----:B------:R-:W-:Y:S03]  /*53e0*/  IMAD.MOV.U32 R46, RZ, RZ, 0x1 ;  /* 0x00000001ff2e7424 */ /* 0x000fe600078e00ff */
[----:B------:R-:W-:Y:S05]  /*53f0*/  PLOP3.LUT P1, PT, PT, PT, UP1, 0x80, 0x8 ;  /* 0x000000000008781c */ /* 0x000fea0003f2f018 */
[----:B------:R-:W3:Y:S01]  /*5400*/  @UP1 LDCU.64 UR4, c[0x0][0x888] ;  /* 0x00011100ff0417ac */ /* 0x000ee20008000a00 */
[----:B------:R-:W-:Y:S07]  /*5410*/  @UP1 UIMAD UR6, UR36, UR30, URZ ;  /* 0x0000001e240612a4 */ /* 0x000fee000f8e02ff */
[----:B------:R-:W-:Y:S01]  /*5420*/  @!P1 PRMT R46, R0, 0x7610, R46 ;  /* 0x00007610002e9816 */ /* 0x000fe2000000002e */
[----:B---3--:R-:W-:Y:S06]  /*5430*/  @UP1 UIMAD.WIDE UR4, UR6, 0x4, UR4 ;  /* 0x00000004060418a5 */ /* 0x008fec000f8e0204 */
[----:B-----5:R-:W-:Y:S01]  /*5440*/  IMAD.U32 R26, RZ, RZ, UR4 ;  /* 0x00000004ff1a7e24 */ /* 0x020fe2000f8e00ff */
[----:B------:R-:W-:Y:S04]  /*5450*/  MOV R27, UR5 ;  /* 0x00000005001b7c02 */ /* 0x000fe80008000f00 */
[----:B------:R-:W3:Y:S01]  /*5460*/  @!UP1 LDCU UR4, c[0x0][0x880] ;  /* 0x00011000ff0497ac */ /* 0x000ee20008000800 */
[----:B--2---:R4:W5:Y:S02]  /*5470*/  @P1 LDG.E R26, desc[UR8][R26.64] ;  /* 0x000000081a1a1981 */ /* 0x004964000c1e1900 */
[----:B---34-:R-:W-:Y:S07]  /*5480*/  @!P1 IMAD.U32 R26, RZ, RZ, UR4 ;  /* 0x00000004ff1a9e24 */ /* 0x018fee000f8e00ff */
.L_x_96:
[----:B-----5:R-:W-:Y:S01]  /*5490*/  @!P0 FSETP.EQ.AND P2, PT, R26, RZ, PT ;  /* 0x000000ff1a00820b */ /* 0x020fe20003f42000 */
[----:B------:R-:W-:Y:S01]  /*54a0*/  @!UPT UIADD3 URZ, UPT, UPT, URZ, URZ, URZ ;  /* 0x000000fffffff290 */ /* 0x000fe2000fffe0ff */
[----:B------:R-:W-:Y:S11]  /*54b0*/  @!P0 BRA `(.L_x_97) ;  /* 0x0000000000148947 */ /* 0x000ff60003800000 */
[----:B------:R-:W-:Y:S02]  /*54c0*/  LOP3.LUT P0, RZ, R46, 0xff, RZ, 0xc0, !PT ;  /* 0x000000ff2eff7812 */ /* 0x000fe4000780c0ff */
[----:B------:R-:W-:Y:S04]  /*54d0*/  PLOP3.LUT P2, PT, PT, PT, UP1, 0x80, 0x8 ;  /* 0x000000000008781c */ /* 0x000fe80003f4f018 */
[----:B------:R-:W-:Y:S07]  /*54e0*/  PLOP3.LUT P2, PT, P2, PT, PT, 0x8, 0x80 ;  /* 0x000000000080781c */ /* 0x000fee000174e170 */
[----:B------:R-:W-:Y:S11]  /*54f0*/  @P0 FSETP.EQ.AND P2, PT, R26, RZ, PT ;  /* 0x000000ff1a00020b */ /* 0x000ff60003f42000 */
[----:B------:R-:W-:Y:S02]  /*5500*/  @!UPT UIADD3 URZ, UPT, UPT, URZ, URZ, URZ ;  /* 0x000000fffffff290 */ /* 0x000fe4000fffe0ff */
.L_x_97:
[----:B------:R-:W-:Y:S01]  /*5510*/  ULEA UR4, UR25, UR21, 0x3 ;  /* 0x0000001519047291 */ /* 0x000fe2000f8e18ff */
[----:B--2---:R-:W-:Y:S02]  /*5520*/  SHF.L.U32 R2, R11, 0x1f, RZ ;  /* 0x0000001f0b027819 */ /* 0x004fe400000006ff */
[----:B------:R-:W-:Y:S04]  /*5530*/  ELECT P1, URZ, PT ;  /* 0x0000000000ff782f */ /* 0x000fe80003820000 */
[----:B------:R-:W-:Y:S02]  /*5540*/  PLOP3.LUT P1, PT, P2, P1, PT, 0xf2, 0x2f ;  /* 0x00000000002f781c */ /* 0x000fe40001723e72 */
[----:B------:R-:W2:Y:S02]  /*5550*/  SYNCS.PHASECHK.TRANS64.TRYWAIT P0, [UR4+0x98], R2 ;  /* 0x00009802ff0075a7 */ /* 0x000ea40008001104 */
[----:B--2---:R-:W-:Y:S09]  /*5560*/  @!P0 BRA `(.L_x_98) ;  /* 0x0000003800108947 */ /* 0x004ff20003800000 */
.L_x_180:
[----:B------:R-:W-:Y:S01]  /*5570*/  VOTEU.ALL UP0, P1 ;  /* 0x0000000000ff7886 */ /* 0x000fe20000800000 */
[----:B--2---:R-:W-:Y:S01]  /*5580*/  @!P1 IADD3 R2, P0, PT, R12, 0x580, RZ ;  /* 0x000005800c029810 */ /* 0x004fe20007f1e0ff */
[----:B------:R-:W-:Y:S01]  /*5590*/  UMOV UR38, 0x0 ;  /* 0x0000000000267882 */ /* 0x000fe20000000000 */
[----:B------:R-:W-:Y:S01]  /*55a0*/  UMOV UR39, 0x10000000 ;  /* 0x1000000000277882 */ /* 0x000fe20000000000 */
[----:B------:R-:W-:Y:S01]  /*55b0*/  UMOV UR28, UR36 ;  /* 0x00000024001c7c82 */ /* 0x000fe20008000000 */
[----:B------:R-:W-:Y:S01]  /*55c0*/  @!UP0 ULEA UR5, UR25, UR21, 0xc ;  /* 0x0000001519058291 */ /* 0x000fe2000f8e60ff */
[----:B------:R-:W-:Y:S01]  /*55d0*/  @!P1 IMAD.X R0, RZ, RZ, R13, P0 ;  /* 0x000000ffff009224 */ /* 0x000fe200000e060d */
[----:B------:R-:W-:Y:S01]  /*55e0*/  @!UP0 UIADD3 UR10, UPT, UPT, UR26, 0x20, URZ ;  /* 0x000000201a0a8890 */ /* 0x000fe2000fffe0ff */
[----:B------:R-:W-:Y:S01]  /*55f0*/  @!P1 R2UR UR7, R2 ;  /* 0x00000000020792ca */ /* 0x000fe200000e0000 */
[----:B------:R-:W-:Y:S01]  /*5600*/  @!UP0 UIADD3 UR24, UPT, UPT, UR5, 0x200, URZ ;  /* 0x0000020005188890 */ /* 0x000fe2000fffe0ff */
[----:B------:R-:W-:Y:S01]  /*5610*/  @!P1 IMAD.MOV.U32 R2, RZ, RZ, 0x1000 ;  /* 0x00001000ff029424 */ /* 0x000fe200078e00ff */
[----:B------:R-:W-:Y:S01]  /*5620*/  @!UP0 UIADD3 UR8, UPT, UPT, UR5, 0xa00, URZ ;  /* 0x00000a0005088890 */ /* 0x000fe2000fffe0ff */
[----:B------:R-:W-:Y:S01]  /*5630*/  VIADD R10, R10, 0x1 ;  /* 0x000000010a0a7836 */ /* 0x000fe20000000000 */
[----:B------:R-:W-:Y:S02]  /*5640*/  UIADD3 UR5, UPT, UPT, UR25, 0x1, URZ ;  /* 0x0000000119057890 */ /* 0x000fe4000fffe0ff */
[----:B------:R-:W-:Y:S02]  /*5650*/  UIADD3 UR25, UPT, UPT, UR4, 0x80, URZ ;  /* 0x0000008004197890 */ /* 0x000fe4000fffe0ff */
[----:B------:R-:W-:Y:S01]  /*5660*/  UISETP.NE.AND UP0, UPT, UR5, 0x3, UPT ;  /* 0x000000030500788c */ /* 0x000fe2000bf05270 */
[----:B------:R-:W-:Y:S01]  /*5670*/  UMOV UR11, UR27 ;  /* 0x0000001b000b7c82 */ /* 0x000fe20008000000 */
[----:B------:R-:W-:Y:S02]  /*5680*/  UMOV UR12, UR36 ;  /* 0x00000024000c7c82 */ /* 0x000fe40008000000 */
[----:B------:R-:W-:Y:S01]  /*5690*/  USEL UR6, UR5, URZ, UP0 ;  /* 0x000000ff05067287 */ /* 0x000fe20008000000 */
[----:B------:R-:W-:Y:S01]  /*56a0*/  @!P1 R2UR UR5, R0 ;  /* 0x00000000000592ca */ /* 0x000fe200000e0000 */
[----:B------:R-:W-:Y:S01]  /*56b0*/  IMAD.U32 R4, RZ, RZ, UR7 ;  /* 0x00000007ff047e24 */ /* 0x000fe2000f8e00ff */
[----:B------:R-:W-:Y:S02]  /*56c0*/  USEL UR18, URZ, 0x1, UP0 ;  /* 0x00000001ff127887 */ /* 0x000fe40008000000 */
[----:B------:R-:W-:Y:S01]  /*56d0*/  VOTEU.ALL UP0, P1 ;  /* 0x0000000000ff7886 */ /* 0x000fe20000800000 */
[----:B------:R-:W-:Y:S01]  /*56e0*/  UMOV UR9, UR25 ;  /* 0x0000001900097c82 */ /* 0x000fe20008000000 */
[----:B------:R-:W-:Y:S01]  /*56f0*/  @!P1 R2UR UR16, R4 ;  /* 0x00000000041092ca */ /* 0x000fe200000e0000 */
[----:B------:R-:W-:Y:S01]  /*5700*/  UPRMT UR7, UR55, 0x654, UR25 ;  /* 0x0000065437077896 */ /* 0x000fe20008000019 */
[----:B------:R-:W-:Y:S04]  /*5710*/  LOP3.LUT R11, R11, UR18, RZ, 0x3c, !PT ;  /* 0x000000120b0b7c12 */ /* 0x000fe8000f8e3cff */
[----:B------:R-:W-:Y:S01]  /*5720*/  SHF.L.U32 R0, R11, 0x1f, RZ ;  /* 0x0000001f0b007819 */ /* 0x000fe200000006ff */
[----:B------:R-:W-:Y:S01]  /*5730*/  IMAD.U32 R5, RZ, RZ, UR5 ;  /* 0x00000005ff057e24 */ /* 0x000fe2000f8e00ff */
[----:B------:R-:W-:Y:S04]  /*5740*/  ULEA UR5, UR6, UR21, 0x3 ;  /* 0x0000001506057291 */ /* 0x000fe8000f8e18ff */
[----:B------:R-:W-:Y:S11]  /*5750*/  @!P1 R2UR UR17, R5 ;  /* 0x00000000051192ca */ /* 0x000ff600000e0000 */
[----:B------:R-:W-:Y:S02]  /*5760*/  @!UPT UIADD3 URZ, UPT, UPT, URZ, URZ, URZ ;  /* 0x000000fffffff290 */ /* 0x000fe4000fffe0ff */
[----:B------:R2:W-:Y:S01]  /*5770*/  @!UP0 UTMALDG.3D [UR24], [UR16], desc[UR38] ;  /* 0x00002618100085b4 */ /* 0x0005e20008011000 */
[----:B------:R-:W-:Y:S05]  /*5780*/  VOTEU.ALL UP0, P1 ;  /* 0x0000000000ff7886 */ /* 0x000fea0000800000 */
[----:B------:R2:W-:Y:S01]  /*5790*/  @!UP0 UTMALDG.3D [UR8], [UR16], desc[UR38] ;  /* 0x00002608100085b4 */ /* 0x0005e20008011000 */
[----:B------:R2:W-:Y:S01]  /*57a0*/  @!P1 SYNCS.ARRIVE.TRANS64.RED.A0TR RZ, [UR4+0x80], R2 ;  /* 0x00008002ffff99a7 */ /* 0x0005e20008300404 */
[----:B------:R-:W-:Y:S01]  /*57b0*/  SYNCS.ARRIVE.TRANS64.RED.A1T0 RZ, [UR7], RZ ;  /* 0x000000ffffff79a7 */ /* 0x000fe20008100407 */
[----:B------:R-:W3:Y:S02]  /*57c0*/  SYNCS.PHASECHK.TRANS64.TRYWAIT P0, [UR5+0x98], R0 ;  /* 0x00009800ff0075a7 */ /* 0x000ee40008001105 */
[----:B--23--:R-:W-:Y:S05]  /*57d0*/  @!P0 BRA `(.L_x_99) ;  /* 0x00000034008c8947 */ /* 0x00cfea0003800000 */
.L_x_182:
[----:B------:R-:W-:Y:S01]  /*57e0*/  UIADD3 UR17, UPT, UPT, UR5, 0x80, URZ ;  /* 0x0000008005117890 */ /* 0x000fe2000fffe0ff */
[----:B--2---:R-:W-:Y:S01]  /*57f0*/  @!P1 IADD3 R2, P0, PT, R12, 0x580, RZ ;  /* 0x000005800c029810 */ /* 0x004fe20007f1e0ff */
[----:B------:R-:W-:Y:S01]  /*5800*/  UPLOP3.LUT UP4, UPT, UPT, UPT, UPT, 0x80, 0x8 ;  /* 0x000000000008789c */ /* 0x000fe20003f8f070 */
[----:B------:R-:W-:Y:S01]  /*5810*/  R2UR UR46, R50 ;  /* 0x00000000322e72ca */ /* 0x000fe200000e0000 */
[----:B------:R-:W-:Y:S01]  /*5820*/  UMOV UR38, 0x0 ;  /* 0x0000000000267882 */ /* 0x000fe20000000000 */
[----:B------:R-:W-:Y:S01]  /*5830*/  UMOV UR39, 0x10000000 ;  /* 0x1000000000277882 */ /* 0x000fe20000000000 */
[----:B------:R-:W-:Y:S01]  /*5840*/  UMOV UR19, UR27 ;  /* 0x0000001b00137c82 */ /* 0x000fe20008000000 */
[----:B------:R-:W-:Y:S01]  /*5850*/  UMOV UR20, UR36 ;  /* 0x0000002400147c82 */ /* 0x000fe20008000000 */
[----:B------:R-:W-:Y:S01]  /*5860*/  UMOV UR11, UR27 ;  /* 0x0000001b000b7c82 */ /* 0x000fe20008000000 */
[----:B------:R-:W-:Y:S01]  /*5870*/  UMOV UR12, UR36 ;  /* 0x00000024000c7c82 */ /* 0x000fe20008000000 */
[----:B------:R-:W-:Y:S01]  /*5880*/  UMOV UR9, UR17 ;  /* 0x0000001100097c82 */ /* 0x000fe20008000000 */
[----:B------:R-:W-:Y:S01]  /*5890*/  VOTEU.ALL UP0, P1 ;  /* 0x0000000000ff7886 */ /* 0x000fe20000800000 */
[----:B------:R-:W-:Y:S01]  /*58a0*/  @!P1 IMAD.X R0, RZ, RZ, R13, P0 ;  /* 0x000000ffff009224 */ /* 0x000fe200000e060d */
[----:B------:R-:W-:Y:S01]  /*58b0*/  R2UR UR28, R51 ;  /* 0x00000000331c72ca */ /* 0x000fe200000e0000 */
[----:B------:R-:W-:Y:S01]  /*58c0*/  UMOV UR36, UR29 ;  /* 0x0000001d00247c82 */ /* 0x000fe20008000000 */
[C---:B------:R-:W-:Y:S01]  /*58d0*/  ISETP.NE.AND P0, PT, R10.reuse, 0x2, PT ;  /* 0x000000020a00780c */ /* 0x040fe20003f05270 */
[----:B------:R-:W-:Y:S02]  /*58e0*/  @!UP0 ULEA UR4, UR6, UR21, 0xc ;  /* 0x0000001506048291 */ /* 0x000fe4000f8e60ff */
[----:B------:R-:W-:Y:S01]  /*58f0*/  @!UP0 UIADD3 UR18, UPT, UPT, UR26, 0x10, URZ ;  /* 0x000000101a128890 */ /* 0x000fe2000fffe0ff */
[----:B------:R-:W-:Y:S01]  /*5900*/  SEL R10, R10, RZ, P0 ;  /* 0x000000ff0a0a7207 */ /* 0x000fe20000000000 */
[----:B------:R-:W-:Y:S02]  /*5910*/  @!UP0 UIADD3 UR16, UPT, UPT, UR4, 0x200, URZ ;  /* 0x0000020004108890 */ /* 0x000fe4000fffe0ff */
[----:B------:R-:W-:Y:S02]  /*5920*/  @!UP0 UIADD3 UR8, UPT, UPT, UR4, 0xa00, URZ ;  /* 0x00000a0004088890 */ /* 0x000fe4000fffe0ff */
[----:B------:R-:W-:Y:S01]  /*5930*/  UIADD3 UR4, UPT, UPT, UR6, 0x1, URZ ;  /* 0x0000000106047890 */ /* 0x000fe2000fffe0ff */
[----:B------:R-:W-:Y:S01]  /*5940*/  @!P1 R2UR UR6, R2 ;  /* 0x00000000020692ca */ /* 0x000fe200000e0000 */
[----:B------:R-:W-:Y:S02]  /*5950*/  @!UP0 UIADD3 UR10, UPT, UPT, UR26, 0x30, URZ ;  /* 0x000000301a0a8890 */ /* 0x000fe4000fffe0ff */
[----:B------:R-:W-:Y:S02]  /*5960*/  UISETP.NE.AND UP0, UPT, UR4, 0x3, UPT ;  /* 0x000000030400788c */ /* 0x000fe4000bf05270 */
[----:B------:R-:W-:Y:S02]  /*5970*/  UIADD3 UR26, UPT, UPT, UR13, UR46, URZ ;  /* 0x0000002e0d1a7290 */ /* 0x000fe4000fffe0ff */
[----:B------:R-:W-:Y:S01]  /*5980*/  USEL UR25, UR4, URZ, UP0 ;  /* 0x000000ff04197287 */ /* 0x000fe20008000000 */
[----:B------:R-:W-:Y:S01]  /*5990*/  @!P1 R2UR UR4, R0 ;  /* 0x00000000000492ca */ /* 0x000fe200000e0000 */
[----:B------:R-:W-:Y:S01]  /*59a0*/  USEL UR24, URZ, 0x1, UP0 ;  /* 0x00000001ff187887 */ /* 0x000fe20008000000 */
[----:B------:R-:W-:Y:S01]  /*59b0*/  SEL R0, RZ, 0x1, P0 ;  /* 0x00000001ff007807 */ /* 0x000fe20000000000 */
[----:B------:R-:W-:Y:S01]  /*59c0*/  VOTEU.ALL UP0, P1 ;  /* 0x0000000000ff7886 */ /* 0x000fe20000800000 */
[----:B------:R-:W-:Y:S01]  /*59d0*/  UIADD3 UR27, UPT, UPT, UR14, UR28, URZ ;  /* 0x0000001c0e1b7290 */ /* 0x000fe2000fffe0ff */
[----:B------:R-:W-:Y:S01]  /*59e0*/  IMAD.U32 R4, RZ, RZ, UR6 ;  /* 0x00000006ff047e24 */ /* 0x000fe2000f8e00ff */
[----:B------:R-:W-:Y:S02]  /*59f0*/  LOP3.LUT R9, R9, R0, RZ, 0x3c, !PT ;  /* 0x0000000009097212 */ /* 0x000fe400078e3cff */
[----:B------:R-:W-:Y:S02]  /*5a00*/  LOP3.LUT R11, R11, UR24, RZ, 0x3c, !PT ;  /* 0x000000180b0b7c12 */ /* 0x000fe4000f8e3cff */
[----:B------:R-:W-:Y:S03]  /*5a10*/  @!P1 R2UR UR6, R4 ;  /* 0x00000000040692ca */ /* 0x000fe600000e0000 */
[----:B------:R-:W-:Y:S01]  /*5a20*/  IMAD.U32 R5, RZ, RZ, UR4 ;  /* 0x00000004ff057e24 */ /* 0x000fe2000f8e00ff */
[----:B------:R-:W-:Y:S04]  /*5a30*/  UPRMT UR4, UR55, 0x654, UR17 ;  /* 0x0000065437047896 */ /* 0x000fe80008000011 */
[----:B------:R-:W-:Y:S11]  /*5a40*/  @!P1 R2UR UR7, R5 ;  /* 0x00000000050792ca */ /* 0x000ff600000e0000 */
[----:B------:R-:W-:Y:S02]  /*5a50*/  @!UPT UIADD3 URZ, UPT, UPT, URZ, URZ, URZ ;  /* 0x000000fffffff290 */ /* 0x000fe4000fffe0ff */
[----:B------:R2:W-:Y:S01]  /*5a60*/  @!UP0 UTMALDG.3D [UR16], [UR6], desc[UR38] ;  /* 0x00002610060085b4 */ /* 0x0005e20008011000 */
[----:B------:R-:W-:Y:S05]  /*5a70*/  VOTEU.ALL UP0, P1 ;  /* 0x0000000000ff7886 */ /* 0x000fea0000800000 */
[----:B------:R2:W-:Y:S01]  /*5a80*/  @!UP0 UTMALDG.3D [UR8], [UR6], desc[UR38] ;  /* 0x00002608060085b4 */ /* 0x0005e20008011000 */
[----:B------:R2:W-:Y:S01]  /*5a90*/  @!P1 SYNCS.ARRIVE.TRANS64.RED.A0TR RZ, [UR5+0x80], R3 ;  /* 0x00008003ffff99a7 */ /* 0x0005e20008300405 */
[----:B------:R-:W-:Y:S01]  /*5aa0*/  SYNCS.ARRIVE.TRANS64.RED.A1T0 RZ, [UR4], RZ ;  /* 0x000000ffffff79a7 */ /* 0x000fe20008100404 */
[----:B------:R-:W-:Y:S05]  /*5ab0*/  BRA.U UP2, `(.L_x_100) ;  /* 0xfffffff102947547 */ /* 0x000fea000b83ffff */
[----:B------:R-:W-:Y:S01]  /*5ac0*/  UIADD3 UR21, UPT, UPT, UR21, 0x98, URZ ;  /* 0x0000009815157890 */ /* 0x000fe2000fffe0ff */
[----:B------:R-:W-:-:S03]  /*5ad0*/  SHF.L.U32 R2, R11, 0x1f, RZ ;  /* 0x0000001f0b027819 */ /* 0x000fc600000006ff */
[----:B------:R-:W-:-:S09]  /*5ae0*/  ULEA UR4, UR25, UR21, 0x3 ;  /* 0x0000001519047291 */ /* 0x000fd2000f8e18ff */
[----:B------:R-:W3:Y:S02]  /*5af0*/  SYNCS.PHASECHK.TRANS64.TRYWAIT P0, [UR4], R2 ;  /* 0x00000002ff0075a7 */ /* 0x000ee40008001104 */
[----:B---3--:R-:W-:Y:S05]  /*5b00*/  @!P0 BRA `(.L_x_101) ;  /* 0x0000003000d88947 */ /* 0x008fea0003800000 */
.L_x_184:
[----:B------:R-:W-:-:S04]  /*5b10*/  UIADD3 UR4, UPT, UPT, UR25, 0x1, URZ ;  /* 0x0000000119047890 */ /* 0x000fc8000fffe0ff */
[----:B------:R-:W-:-:S04]  /*5b20*/  UISETP.NE.AND UP0, UPT, UR4, 0x3, UPT ;  /* 0x000000030400788c */ /* 0x000fc8000bf05270 */
[----:B--2---:R-:W-:Y:S02]  /*5b30*/  USEL UR6, URZ, 0x1, UP0 ;  /* 0x00000001ff067887 */ /* 0x004fe40008000000 */
[----:B------:R-:W-:-:S04]  /*5b40*/  USEL UR4, UR4, URZ, UP0 ;  /* 0x000000ff04047287 */ /* 0x000fc80008000000 */
[----:B------:R-:W-:Y:S01]  /*5b50*/  ULEA UR5, UR4, UR21, 0x3 ;  /* 0x0000001504057291 */ /* 0x000fe2000f8e18ff */
[----:B------:R-:W-:-:S04]  /*5b60*/  LOP3.LUT R11, R11, UR6, RZ, 0x3c, !PT ;  /* 0x000000060b0b7c12 */ /* 0x000fc8000f8e3cff */
[----:B---3--:R-:W-:-:S04]  /*5b70*/  SHF.L.U32 R2, R11, 0x1f, RZ ;  /* 0x0000001f0b027819 */ /* 0x008fc800000006ff */
[----:B------:R-:W2:Y:S02]  /*5b80*/  SYNCS.PHASECHK.TRANS64.TRYWAIT P0, [UR5], R2 ;  /* 0x00000002ff0075a7 */ /* 0x000ea40008001105 */
[----:B--2---:R-:W-:Y:S05]  /*5b90*/  @!P0 BRA `(.L_x_102) ;  /* 0x0000003000cc8947 */ /* 0x004fea0003800000 */
.L_x_186:
[----:B------:R-:W-:-:S04]  /*5ba0*/  UIADD3 UR4, UPT, UPT, UR4, 0x1, URZ ;  /* 0x0000000104047890 */ /* 0x000fc8000fffe0ff */
[----:B------:R-:W-:-:S04]  /*5bb0*/  UISETP.NE.AND UP0, UPT, UR4, 0x3, UPT ;  /* 0x000000030400788c */ /* 0x000fc8000bf05270 */
[----:B------:R-:W-:Y:S02]  /*5bc0*/  USEL UR5, URZ, 0x1, UP0 ;  /* 0x00000001ff057887 */ /* 0x000fe40008000000 */
[----:B------:R-:W-:-:S04]  /*5bd0*/  USEL UR4, UR4, URZ, UP0 ;  /* 0x000000ff04047287 */ /* 0x000fc80008000000 */
[----:B------:R-:W-:Y:S01]  /*5be0*/  ULEA UR4, UR4, UR21, 0x3 ;  /* 0x0000001504047291 */ /* 0x000fe2000f8e18ff */
[----:B--2---:R-:W-:-:S04]  /*5bf0*/  LOP3.LUT R2, R11, UR5, RZ, 0x3c, !PT ;  /* 0x000000050b027c12 */ /* 0x004fc8000f8e3cff */
[----:B------:R-:W-:Y:S01]  /*5c00*/  SHF.L.U32 R2, R2, 0x1f, RZ ;  /* 0x0000001f02027819 */ /* 0x000fe200000006ff */
[----:B------:R-:W-:-:S07]  /*5c10*/  IMAD.U32 R0, RZ, RZ, UR4 ;  /* 0x00000004ff007e24 */ /* 0x000fce000f8e00ff */
.L_x_103:
[----:B--2---:R2:W3:Y:S02]  /*5c20*/  SYNCS.PHASECHK.TRANS64.TRYWAIT P0, [R0+URZ], R2 ;  /* 0x00000002000075a7 */ /* 0x0044e400080011ff */
[----:B---3--:R-:W-:Y:S05]  /*5c30*/  @!P0 NANOSLEEP.SYNCS 0x989680 ;  /* 0x009896800000895d */ /* 0x008fea0003900000 */
[----:B------:R-:W3:Y:S02]  /*5c40*/  @!P0 SYNCS.PHASECHK.TRANS64 P0, [R0+URZ], R2 ;  /* 0x00000002000085a7 */ /* 0x000ee400080010ff */
[----:B-1-3--:R-:W-:Y:S05]  /*5c50*/  @P0 EXIT ;  /* 0x000000000000094d */ /* 0x00afea0003800000 */
[----:B------:R-:W-:Y:S05]  /*5c60*/  BRA `(.L_x_103) ;  /* 0xfffffffc00ec7947 */ /* 0x000fea000383ffff */
.L_x_91:
[----:B------:R-:W-:-:S06]  /*5c70*/  UISETP.GE.AND UP0, UPT, UR20, 0x4, UPT ;  /* 0x000000041400788c */ /* 0x000fcc000bf06270 */
[----:B------:R-:W-:-:S13]  /*5c80*/  PLOP3.LUT P0, PT, PT, PT, UP0, 0x80, 0x8 ;  /* 0x000000000008781c */ /* 0x000fda0003f0f008 */
[----:B-1----:R-:W-:Y:S05]  /*5c90*/  @!P0 EXIT ;  /* 0x000000000000894d */ /* 0x002fea0003800000 */
[----:B------:R-:W-:Y:S01]  /*5ca0*/  BAR.SYNC.DEFER_BLOCKING 0x6, 0xa0 ;  /* 0x0182800000007b1d */ /* 0x000fe20000010000 */
[C---:B------:R-:W-:Y:S01]  /*5cb0*/  IMAD.SHL.U32 R45, R58.reuse, 0x10, RZ ;  /* 0x000000103a2d7824 */ /* 0x040fe200078e00ff */
[----:B------:R-:W-:Y:S01]  /*5cc0*/  CS2R R56, SRZ ;  /* 0x0000000000387805 */ /* 0x000fe2000001ff00 */
[----:B------:R-:W-:Y:S02]  /*5cd0*/  IMAD.SHL.U32 R3, R47, 0x200000, RZ ;  /* 0x002000002f037824 */ /* 0x000fe400078e00ff */
[C---:B------:R-:W-:Y:S01]  /*5ce0*/  IMAD.U32 R23, R58.reuse, 0x10000, RZ ;  /* 0x000100003a177824 */ /* 0x040fe200078e00ff */
[----:B------:R-:W-:Y:S01]  /*5cf0*/  UMOV UR45, 0x400 ;  /* 0x00000400002d7882 */ /* 0x000fe20000000000 */
[----:B------:R-:W1:Y:S01]  /*5d00*/  LDCU.64 UR4, c[0x0][0x890] ;  /* 0x00011200ff0477ac */ /* 0x000e620008000a00 */
[----:B------:R-:W2:Y:S01]  /*5d10*/  LDC.64 R42, c[0x0][0x8b0] ;  /* 0x00022c00ff2a7b82 */ /* 0x000ea20000000a00 */
[----:B------:R-:W-:Y:S01]  /*5d20*/  IMAD.SHL.U32 R2, R58, 0x2, RZ ;  /* 0x000000023a027824 */ /* 0x000fe200078e00ff */
[----:B------:R-:W-:Y:S01]  /*5d30*/  LOP3.LUT R7, R45, 0x40, RZ, 0xc0, !PT ;  /* 0x000000402d077812 */ /* 0x000fe200078ec0ff */
[----:B------:R-:W-:Y:S01]  /*5d40*/  ULEA UR45, UR55, UR45, 0x18 ;  /* 0x0000002d372d7291 */ /* 0x000fe2000f8ec0ff */
[----:B------:R-:W-:Y:S01]  /*5d50*/  IMAD.SHL.U32 R6, R47, 0x200, RZ ;  /* 0x000002002f067824 */ /* 0x000fe200078e00ff */
[----:B------:R-:W-:Y:S01]  /*5d60*/  LOP3.LUT R44, R45, 0x5b0, RZ, 0xc0, !PT ;  /* 0x000005b02d2c7812 */ /* 0x000fe200078ec0ff */
[----:B------:R-:W-:Y:S01]  /*5d70*/  IMAD.MOV.U32 R22, RZ, RZ, RZ ;  /* 0x000000ffff167224 */ /* 0x000fe200078e00ff */
[----:B------:R-:W-:Y:S01]  /*5d80*/  LOP3.LUT R3, R3, 0x200000, RZ, 0xc0, !PT ;  /* 0x0020000003037812 */ /* 0x000fe200078ec0ff */
[----:B------:R-:W3:Y:S01]  /*5d90*/  LDC.64 R40, c[0x0][0x8a8] ;  /* 0x00022a00ff287b82 */ /* 0x000ee20000000a00 */
[----:B------:R-:W-:Y:S01]  /*5da0*/  LOP3.LUT R2, R7, 0x8, R2, 0xf8, !PT ;  /* 0x0000000807027812 */ /* 0x000fe200078ef802 */
[----:B------:R-:W-:Y:S01]  /*5db0*/  IMAD.MOV.U32 R55, RZ, RZ, RZ ;  /* 0x000000ffff377224 */ /* 0x000fe200078e00ff */
[----:B------:R-:W-:Y:S01]  /*5dc0*/  LOP3.LUT R44, R44, 0x200, R6, 0xf8, !PT ;  /* 0x000002002c2c7812 */ /* 0x000fe200078ef806 */
[----:B------:R-:W4:Y:S01]  /*5dd0*/  LDCU UR63, c[0x0][0x370] ;  /* 0x00006e00ff3f77ac */ /* 0x000f220008000800 */
[----:B------:R-:W-:-:S02]  /*5de0*/  LOP3.LUT R23, R3, 0x400000, R23, 0xf8, !PT ;  /* 0x0040000003177812 */ /* 0x000fc400078ef817 */
[----:B------:R-:W-:Y:S01]  /*5df0*/  LOP3.LUT P0, RZ, R45, 0x40, RZ, 0xc0, !PT ;  /* 0x000000402dff7812 */ /* 0x000fe2000780c0ff */
[----:B------:R-:W4:Y:S01]  /*5e00*/  LDS R0, [UR45+0x170] ;  /* 0x0001702dff007984 */ /* 0x000f220008000800 */
[----:B-1----:R-:W-:Y:S01]  /*5e10*/  IMAD.U32 R49, RZ, RZ, UR4 ;  /* 0x00000004ff317e24 */ /* 0x002fe2000f8e00ff */
[----:B------:R-:W-:Y:S01]  /*5e20*/  UIADD3 UR4, UPT, UPT, UR45, 0x200, URZ ;  /* 0x000002002d047890 */ /* 0x000fe2000fffe0ff */
[----:B------:R-:W-:Y:S01]  /*5e30*/  LOP3.LUT R44, R44, R2, RZ, 0xfc, !PT ;  /* 0x000000022c2c7212 */ /* 0x000fe200078efcff */
[----:B------:R-:W-:Y:S01]  /*5e40*/  IMAD.U32 R48, RZ, RZ, UR5 ;  /* 0x00000005ff307e24 */ /* 0x000fe2000f8e00ff */
[----:B------:R-:W-:Y:S01]  /*5e50*/  P2R R2, PR, RZ, 0x1 ;  /* 0x00000001ff027803 */ /* 0x000fe20000000000 */
[----:B------:R-:W1:Y:S01]  /*5e60*/  LDCU UR43, c[0x0][0xb0c] ;  /* 0x00016180ff2b77ac */ /* 0x000e620008000800 */
[----:B------:R-:W-:Y:S01]  /*5e70*/  LOP3.LUT R58, R58, 0x60, RZ, 0xc0, !PT ;  /* 0x000000603a3a7812 */ /* 0x000fe200078ec0ff */
[----:B------:R-:W-:Y:S01]  /*5e80*/  IMAD.U32 R60, RZ, RZ, UR4 ;  /* 0x00000004ff3c7e24 */ /* 0x000fe2000f8e00ff */
[----:B------:R-:W1:Y:S01]  /*5e90*/  LDCU UR39, c[0x0][0xb30] ;  /* 0x00016600ff2777ac */ /* 0x000e620008000800 */
[----:B------:R-:W1:Y:S01]  /*5ea0*/  LDCU.64 UR60, c[0x0][0x888] ;  /* 0x00011100ff3c77ac */ /* 0x000e620008000a00 */
[----:B------:R-:W1:Y:S01]  /*5eb0*/  LDCU.64 UR40, c[0x0][0xb28] ;  /* 0x00016500ff2877ac */ /* 0x000e620008000a00 */
[----:B------:R-:W1:Y:S01]  /*5ec0*/  LDCU.128 UR56, c[0x0][0xb10] ;  /* 0x00016200ff3877ac */ /* 0x000e620008000c00 */
[----:B------:R-:W1:Y:S01]  /*5ed0*/  LDCU UR62, c[0x0][0x374] ;  /* 0x00006e80ff3e77ac */ /* 0x000e620008000800 */
[----:B------:R-:W-:Y:S01]  /*5ee0*/  UMOV UR54, 0x1 ;  /* 0x0000000100367882 */ /* 0x000fe20000000000 */
[----:B------:R-:W-:Y:S01]  /*5ef0*/  UMOV UR47, URZ ;  /* 0x000000ff002f7c82 */ /* 0x000fe20008000000 */
[----:B------:R-:W-:Y:S01]  /*5f00*/  UMOV UR53, URZ ;  /* 0x000000ff00357c82 */ /* 0x000fe20008000000 */
[----:B------:R-:W-:Y:S01]  /*5f10*/  UMOV UR52, URZ ;  /* 0x000000ff00347c82 */ /* 0x000fe20008000000 */
[----:B-1234-:R-:W-:-:S07]  /*5f20*/  IMAD.IADD R23, R0, 0x1, R23 ;  /* 0x0000000100177824 */ /* 0x01efce00078e0217 */
.L_x_134:
[C---:B------:R-:W-:Y:S02]  /*5f30*/  LEA R0, R55.reuse, UR45, 0x3 ;  /* 0x0000002d37007c11 */ /* 0x040fe4000f8e18ff */
[----:B------:R-:W-:Y:S02]  /*5f40*/  SHF.L.U32 R2, R56, 0x1f, RZ ;  /* 0x0000001f38027819 */ /* 0x000fe400000006ff */
[----:B------:R-:W-:Y:S02]  /*5f50*/  LEA R4, R55, UR45, 0x4 ;  /* 0x0000002d37047c11 */ /* 0x000fe4000f8e20ff */
[----:B------:R-:W1:Y:S02]  /*5f60*/  SYNCS.PHASECHK.TRANS64.TRYWAIT P0, [R0+URZ+0xc0], R2 ;  /* 0x0000c002000075a7 */ /* 0x000e6400080011ff */
[----:B-1----:R-:W-:Y:S05]  /*5f70*/  @!P0 BRA `(.L_x_104) ;  /* 0x0000002c00ec8947 */ /* 0x002fea0003800000 */
.L_x_187:
[----:B------:R-:W-:Y:S01]  /*5f80*/  R2UR UR7, R59 ;  /* 0x000000003b0772ca */ /* 0x000fe200000e0000 */
[----:B------:R-:W2:Y:S01]  /*5f90*/  LDS.128 R4, [R4+0x150] ;  /* 0x0001500004047984 */ /* 0x000ea20000000c00 */
[----:B-1----:R-:W-:Y:S01]  /*5fa0*/  VIADD R0, R0, 0xd0 ;  /* 0x000000d000007836 */ /* 0x002fe20000000000 */
[----:B------:R-:W-:Y:S04]  /*5fb0*/  UISETP.GE.AND UP0, UPT, UR42, 0x1, UPT ;  /* 0x000000012a00788c */ /* 0x000fe8000bf06270 */
[----:B------:R-:W-:Y:S01]  /*5fc0*/  PRMT R0, RZ, 0x654, R0 ;  /* 0x00000654ff007816 */ /* 0x000fe20000000000 */
[----:B------:R-:W-:Y:S01]  /*5fd0*/  @!PT LDS RZ, [RZ] ;  /* 0x00000000fffff984 */ /* 0x000fe20000000800 */
[----:B------:R-:W-:Y:S01]  /*5fe0*/  @!PT LDS RZ, [RZ] ;  /* 0x00000000fffff984 */ /* 0x000fe20000000800 */
[----:B------:R-:W-:Y:S01]  /*5ff0*/  @!PT LDS RZ, [RZ] ;  /* 0x00000000fffff984 */ /* 0x000fe20000000800 */
[----:B------:R-:W-:Y:S01]  /*6000*/  @!PT LDS RZ, [RZ] ;  /* 0x00000000fffff984 */ /* 0x000fe20000000800 */
[----:B------:R1:W-:Y:S06]  /*6010*/  MEMBAR.ALL.CTA ;  /* 0x0000000000007992 */ /* 0x0003ec0000008000 */
[----:B-1----:R-:W1:Y:S02]  /*6020*/  FENCE.VIEW.ASYNC.S ;  /* 0x00000000000073c6 */ /* 0x002e640000000000 */
[----:B-1----:R1:W-:Y:S01]  /*6030*/  SYNCS.ARRIVE.TRANS64.RED.A1T0 RZ, [R0+URZ], RZ ;  /* 0x000000ff00ff79a7 */ /* 0x0023e200081004ff */
[----:B--2---:R-:W-:Y:S11]  /*6040*/  LOP3.LUT P0, RZ, R6, 0x1, RZ, 0xc0, !PT ;  /* 0x0000000106ff7812 */ /* 0x004ff6000780c0ff */
[----:B------:R-:W-:Y:S02]  /*6050*/  @!UPT UIADD3 URZ, UPT, UPT, URZ, URZ, URZ ;  /* 0x000000fffffff290 */ /* 0x000fe4000fffe0ff */
[----:B------:R-:W-:Y:S01]  /*6060*/  VOTEU.ANY UP1, P0 ;  /* 0x0000000000ff7886 */ /* 0x000fe20000020100 */
[----:B------:R-:W-:Y:S01]  /*6070*/  PLOP3.LUT P0, PT, PT, PT, UP1, 0x80, 0x8 ;  /* 0x000000000008781c */ /* 0x000fe20003f0f018 */
[----:B------:R-:W-:Y:S06]  /*6080*/  UP2UR UR4, UPR, URZ, 0x2 ;  /* 0x00000002ff047883 */ /* 0x000fec0008000000 */
[----:B------:R-:W-:Y:S06]  /*6090*/  IMAD.U32 R61, RZ, RZ, UR4 ;  /* 0x00000004ff3d7e24 */ /* 0x000fec000f8e00ff */
[----:B------:R-:W-:Y:S02]  /*60a0*/  @P0 SHF.R.U32.HI R2, RZ, 0x10, R5 ;  /* 0x00000010ff020819 */ /* 0x000fe40000011605 */
[----:B------:R-:W-:Y:S02]  /*60b0*/  @P0 MOV R3, R4 ;  /* 0x0000000400030202 */ /* 0x000fe40000000f00 */
[----:B------:R-:W-:Y:S02]  /*60c0*/  @P0 R2UR UR4, R2 ;  /* 0x00000000020402ca */ /* 0x000fe400000e0000 */
[----:B------:R-:W-:Y:S02]  /*60d0*/  @P0 LOP3.LUT R4, R5, 0xffff, RZ, 0xc0, !PT ;  /* 0x0000ffff05040812 */ /* 0x000fe400078ec0ff */
[----:B------:R-:W-:Y:S02]  /*60e0*/  @P0 R2UR UR6, R3 ;  /* 0x00000000030602ca */ /* 0x000fe400000e0000 */
[----:B------:R-:W-:Y:S07]  /*60f0*/  @P0 R2UR UR5, R4 ;  /* 0x00000000040502ca */ /* 0x000fee00000e0000 */
[----:B------:R-:W-:Y:S02]  /*6100*/  @UP1 UMOV UR7, UR4 ;  /* 0x0000000400071c82 */ /* 0x000fe40008000000 */
[----:B------:R-:W-:Y:S02]  /*6110*/  IMAD.U32 R59, RZ, RZ, UR7 ;  /* 0x00000007ff3b7e24 */ /* 0x000fe4000f8e00ff */
[----:B------:R-:W-:Y:S02]  /*6120*/  @UP1 UMOV UR38, UR6 ;  /* 0x0000000600261c82 */ /* 0x000fe40008000000 */
[----:B------:R-:W-:Y:S01]  /*6130*/  @UP1 UMOV UR37, UR5 ;  /* 0x0000000500251c82 */ /* 0x000fe20008000000 */
[----:B-1----:R-:W-:Y:S05]  /*6140*/  BRA.U !UP0, `(.L_x_105) ;  /* 0x0000000108cc7547 */ /* 0x002fea000b800000 */
[----:B------:R-:W1:Y:S01]  /*6150*/  LDCU UR12, c[0x0][0xb20] ;  /* 0x00016400ff0c77ac */ /* 0x000e620008000800 */
[----:B------:R-:W-:Y:S02]  /*6160*/  UIMAD.WIDE.U32 UR4, UR62, UR59, URZ ;  /* 0x0000003b3e0472a5 */ /* 0x000fe4000f8e00ff */
[----:B------:R-:W-:Y:S02]  /*6170*/  UIMAD.WIDE.U32 UR6, UR63, UR56, URZ ;  /* 0x000000383f0672a5 */ /* 0x000fe4000f8e00ff */
[----:B------:R-:W-:Y:S02]  /*6180*/  UISETP.NE.AND UP0, UPT, UR58, 0x1, UPT ;  /* 0x000000013a00788c */ /* 0x000fe4000bf05270 */
[----:B------:R-:W-:Y:S02]  /*6190*/  UIMAD.WIDE.U32 UR8, UR37, UR59, URZ ;  /* 0x0000003b250872a5 */ /* 0x000fe4000f8e00ff */
[----:B------:R-:W-:Y:S02]  /*61a0*/  UIMAD.WIDE.U32 UR10, UR38, UR56, URZ ;  /* 0x00000038260a72a5 */ /* 0x000fe4000f8e00ff */
[----:B------:R-:W-:Y:S02]  /*61b0*/  UISETP.NE.AND UP1, UPT, UR43, 0x1, UPT ;  /* 0x000000012b00788c */ /* 0x000fe4000bf25270 */
[----:B------:R-:W-:Y:S01]  /*61c0*/  UISETP.NE.AND UP2, UPT, UR42, 0x1, UPT ;  /* 0x000000012a00788c */ /* 0x000fe2000bf45270 */
[----:B------:R-:W-:Y:S02]  /*61d0*/  UMOV UR4, UR5 ;  /* 0x0000000500047c82 */ /* 0x000fe40008000000 */
[----:B-1----:R-:W-:Y:S03]  /*61e0*/  USHF.R.U32.HI UR5, URZ, UR12, UR4 ;  /* 0x0000000cff057299 */ /* 0x002fe60008011604 */
[----:B------:R-:W-:Y:S02]  /*61f0*/  UMOV UR4, UR7 ;  /* 0x0000000700047c82 */ /* 0x000fe40008000000 */
[----:B------:R-:W-:Y:S02]  /*6200*/  USHF.R.U32.HI UR7, URZ, UR57, UR4 ;  /* 0x00000039ff077299 */ /* 0x000fe40008011604 */
[----:B------:R-:W-:Y:S02]  /*6210*/  USEL UR4, UR62, UR5, !UP0 ;  /* 0x000000053e047287 */ /* 0x000fe4000c000000 */
[----:B------:R-:W-:Y:S01]  /*6220*/  USEL UR7, UR63, UR7, !UP1 ;  /* 0x000000073f077287 */ /* 0x000fe2000c800000 */
[----:B------:R-:W-:Y:S01]  /*6230*/  UMOV UR5, UR9 ;  /* 0x0000000900057c82 */ /* 0x000fe20008000000 */
[----:B------:R-:W-:Y:S02]  /*6240*/  UIMAD.WIDE.U32 UR8, UR4, UR40, URZ ;  /* 0x00000028040872a5 */ /* 0x000fe4000f8e00ff */
[----:B------:R-:W-:Y:S03]  /*6250*/  USHF.R.U32.HI UR6, URZ, UR12, UR5 ;  /* 0x0000000cff067299 */ /* 0x000fe60008011605 */
[----:B------:R-:W-:Y:S01]  /*6260*/  UMOV UR5, UR11 ;  /* 0x0000000b00057c82 */ /* 0x000fe20008000000 */
[----:B------:R-:W-:Y:S02]  /*6270*/  UIMAD.WIDE.U32 UR10, UR7, UR40, URZ ;  /* 0x00000028070a72a5 */ /* 0x000fe4000f8e00ff */
[----:B------:R-:W-:Y:S02]  /*6280*/  USHF.R.U32.HI UR12, URZ, UR57, UR5 ;  /* 0x00000039ff0c7299 */ /* 0x000fe40008011605 */
[----:B------:R-:W-:Y:S01]  /*6290*/  USEL UR6, UR37, UR6, !UP0 ;  /* 0x0000000625067287 */ /* 0x000fe2000c000000 */
[----:B------:R-:W-:Y:S02]  /*62a0*/  UMOV UR5, UR9 ;  /* 0x0000000900057c82 */ /* 0x000fe40008000000 */
[----:B------:R-:W-:Y:S01]  /*62b0*/  UMOV UR10, UR11 ;  /* 0x0000000b000a7c82 */ /* 0x000fe20008000000 */
[----:B------:R-:W-:Y:S02]  /*62c0*/  @UP2 USHF.R.U32.HI UR4, URZ, UR41, UR5 ;  /* 0x00000029ff042299 */ /* 0x000fe40008011605 */
[----:B------:R-:W-:Y:S02]  /*62d0*/  @UP2 USHF.R.U32.HI UR7, URZ, UR41, UR10 ;  /* 0x00000029ff072299 */ /* 0x000fe4000801160a */
[----:B------:R-:W-:Y:S02]  /*62e0*/  UIMAD UR4, UR42, UR4, URZ ;  /* 0x000000042a0472a4 */ /* 0x000fe4000f8e02ff */
[----:B------:R-:W-:Y:S02]  /*62f0*/  UIMAD.WIDE.U32 UR10, UR6, UR40, URZ ;  /* 0x00000028060a72a5 */ /* 0x000fe4000f8e00ff */
[----:B------:R-:W-:Y:S02]  /*6300*/  USEL UR5, UR38, UR12, !UP1 ;  /* 0x0000000c26057287 */ /* 0x000fe4000c800000 */
[----:B------:R-:W-:Y:S02]  /*6310*/  UIMAD UR8, UR42, UR7, URZ ;  /* 0x000000072a0872a4 */ /* 0x000fe4000f8e02ff */
[----:B------:R-:W-:Y:S03]  /*6320*/  UISETP.GE.AND UP0, UPT, UR6, UR4, UPT ;  /* 0x000000040600728c */ /* 0x000fe6000bf06270 */
[----:B------:R-:W-:Y:S01]  /*6330*/  UMOV UR4, UR11 ;  /* 0x0000000b00047c82 */ /* 0x000fe20008000000 */
[----:B------:R-:W-:Y:S02]  /*6340*/  UISETP.GE.OR UP0, UPT, UR5, UR8, UP0 ;  /* 0x000000080500728c */ /* 0x000fe40008706670 */
[----:B------:R-:W-:Y:S02]  /*6350*/  USHF.R.U32.HI UR4, URZ, UR41, UR4 ;  /* 0x00000029ff047299 */ /* 0x000fe40008011604 */
[----:B------:R-:W-:Y:S02]  /*6360*/  UIMAD.WIDE.U32 UR8, UR5, UR40, URZ ;  /* 0x00000028050872a5 */ /* 0x000fe4000f8e00ff */
[----:B------:R-:W-:Y:S02]  /*6370*/  USEL UR11, UR6, UR4, !UP2 ;  /* 0x00000004060b7287 */ /* 0x000fe4000d000000 */
[----:B------:R-:W-:Y:S02]  /*6380*/  UIADD3 UR8, UPT, UPT, -UR5, URZ, URZ ;  /* 0x000000ff05087290 */ /* 0x000fe4000fffe1ff */
[----:B------:R-:W-:Y:S01]  /*6390*/  UIADD3 UR10, UPT, UPT, -UR11, URZ, URZ ;  /* 0x000000ff0b0a7290 */ /* 0x000fe2000fffe1ff */
[----:B------:R-:W-:Y:S01]  /*63a0*/  @!UP0 UMOV UR4, UR9 ;  /* 0x0000000900048c82 */ /* 0x000fe20008000000 */
[----:B------:R-:W-:Y:S02]  /*63b0*/  UIADD3 UR9, UPT, UPT, -UR6, URZ, URZ ;  /* 0x000000ff06097290 */ /* 0x000fe4000fffe1ff */
[----:B------:R-:W-:Y:S02]  /*63c0*/  @!UP0 USHF.R.U32.HI UR4, URZ, UR41, UR4 ;  /* 0x00000029ff048299 */ /* 0x000fe40008011604 */
[----:B------:R-:W-:Y:S02]  /*63d0*/  UIMAD UR10, UR42, UR10, UR6 ;  /* 0x0000000a2a0a72a4 */ /* 0x000fe4000f8e0206 */
[----:B------:R-:W-:Y:S04]  /*63e0*/  @!UP0 USEL UR4, UR5, UR4, !UP2 ;  /* 0x0000000405048287 */ /* 0x000fe8000d000000 */
[----:B------:R-:W-:Y:S02]  /*63f0*/  @!UP0 UIMAD UR10, UR7, UR10, UR4 ;  /* 0x0000000a070a82a4 */ /* 0x000fe4000f8e0204 */
[----:B------:R-:W-:Y:S02]  /*6400*/  @!UP0 UIADD3 UR11, UPT, UPT, UR11, -UR4, URZ ;  /* 0x800000040b0b8290 */ /* 0x000fe4000fffe0ff */
[----:B------:R-:W-:Y:S02]  /*6410*/  UIMAD UR7, UR43, UR8, UR38 ;  /* 0x000000082b0772a4 */ /* 0x000fe4000f8e0226 */
[----:B------:R-:W-:Y:S02]  /*6420*/  @!UP0 UIMAD UR6, UR11, UR42, UR5 ;  /* 0x0000002a0b0682a4 */ /* 0x000fe4000f8e0205 */
[----:B------:R-:W-:Y:S01]  /*6430*/  UIMAD UR4, UR58, UR9, UR37 ;  /* 0x000000093a0472a4 */ /* 0x000fe2000f8e0225 */
[----:B------:R-:W-:Y:S02]  /*6440*/  @!UP0 UMOV UR5, UR10 ;  /* 0x0000000a00058c82 */ /* 0x000fe40008000000 */
[----:B------:R-:W-:Y:S02]  /*6450*/  UIMAD UR38, UR5, UR43, UR7 ;  /* 0x0000002b052672a4 */ /* 0x000fe4000f8e0207 */
[----:B------:R-:W-:Y:S11]  /*6460*/  UIMAD UR37, UR6, UR58, UR4 ;  /* 0x0000003a062572a4 */ /* 0x000ff6000f8e0204 */
[----:B------:R-:W-:Y:S01]  /*6470*/  @!UPT UIADD3 URZ, UPT, UPT, URZ, URZ, URZ ;  /* 0x000000fffffff290 */ /* 0x000fe2000fffe0ff */
.L_x_105:
[----:B------:R-:W-:Y:S01]  /*6480*/  UISETP.NE.AND UP0, UPT, UR39, 0x1, UPT ;  /* 0x000000012700788c */ /* 0x000fe2000bf05270 */
[----:B------:R-:W-:Y:S01]  /*6490*/  R2UR UR11, R60 ;  /* 0x000000003c0b72ca */ /* 0x000fe200000e0000 */
[----:B------:R-:W-:Y:S01]  /*64a0*/  USHF.L.U32 UR50, UR27, 0x6, URZ ;  /* 0x000000061b327899 */ /* 0x000fe200080006ff */
[----:B------:R-:W-:Y:S01]  /*64b0*/  IADD3 R55, PT, PT, R55, 0x1, RZ ;  /* 0x0000000137377810 */ /* 0x000fe20007ffe0ff */
[----:B------:R-:W-:Y:S07]  /*64c0*/  USHF.L.U32 UR49, UR26, 0x6, URZ ;  /* 0x000000061a317899 */ /* 0x000fee00080006ff */
[----:B------:R-:W1:Y:S01]  /*64d0*/  @!UP0 LDCU.128 UR12, c[0x0][0xb10] ;  /* 0x00016200ff0c87ac */ /* 0x000e620008000c00 */
[----:B------:R-:W2:Y:S01]  /*64e0*/  @!UP0 LDCU UR5, c[0x0][0xb0c] ;  /* 0x00016180ff0587ac */ /* 0x000ea20008000800 */
[----:B------:R-:W3:Y:S01]  /*64f0*/  @!UP0 LDCU UR10, c[0x0][0xb20] ;  /* 0x00016400ff0a87ac */ /* 0x000ee20008000800 */
[----:B-1----:R-:W-:Y:S02]  /*6500*/  UIMAD.WIDE.U32 UR8, UR38, UR12, URZ ;  /* 0x0000000c260872a5 */ /* 0x002fe4000f8e00ff */
[----:B------:R-:W-:Y:S02]  /*6510*/  UIMAD.WIDE.U32 UR6, UR37, UR15, URZ ;  /* 0x0000000f250672a5 */ /* 0x000fe4000f8e00ff */
[----:B------:R-:W-:Y:S03]  /*6520*/  @!UP0 UISETP.NE.AND UP1, UPT, UR14, 0x1, UPT ;  /* 0x000000010e00888c */ /* 0x000fe6000bf25270 */
[----:B------:R-:W-:Y:S01]  /*6530*/  @!UP0 UMOV UR4, UR9 ;  /* 0x0000000900048c82 */ /* 0x000fe20008000000 */
[----:B--2---:R-:W-:Y:S02]  /*6540*/  @!UP0 UISETP.NE.AND UP2, UPT, UR5, 0x1, UPT ;  /* 0x000000010500888c */ /* 0x004fe4000bf45270 */
[----:B------:R-:W-:Y:S01]  /*6550*/  @!UP0 USHF.R.U32.HI UR4, URZ, UR13, UR4 ;  /* 0x0000000dff048299 */ /* 0x000fe20008011604 */
[----:B------:R-:W-:Y:S02]  /*6560*/  @!UP0 UMOV UR6, UR7 ;  /* 0x0000000700068c82 */ /* 0x000fe40008000000 */
[----:B---3--:R-:W-:Y:S02]  /*6570*/  @!UP0 USHF.R.U32.HI UR6, URZ, UR10, UR6 ;  /* 0x0000000aff068299 */ /* 0x008fe40008011606 */
[----:B------:R-:W-:Y:S02]  /*6580*/  @!UP0 USEL UR7, UR38, UR4, !UP2 ;  /* 0x0000000426078287 */ /* 0x000fe4000d000000 */
[----:B------:R-:W-:Y:S04]  /*6590*/  @!UP0 USEL UR6, UR37, UR6, !UP1 ;  /* 0x0000000625068287 */ /* 0x000fe8000c800000 */
[----:B------:R-:W-:Y:S02]  /*65a0*/  @!UP0 UIADD3 UR4, UPT, UPT, -UR7, UR6, URZ ;  /* 0x0000000607048290 */ /* 0x000fe4000fffe1ff */
[----:B------:R-:W-:Y:S02]  /*65b0*/  @!UP0 UIADD3 UR6, UPT, UPT, UR7, -UR6, URZ ;  /* 0x8000000607068290 */ /* 0x000fe4000fffe0ff */
[----:B------:R-:W-:Y:S02]  /*65c0*/  @!UP0 UIMAD UR38, UR4, UR5, UR38 ;  /* 0x00000005042682a4 */ /* 0x000fe4000f8e0226 */
[----:B------:R-:W-:Y:S02]  /*65d0*/  @!UP0 UIMAD UR37, UR6, UR14, UR37 ;  /* 0x0000000e062582a4 */ /* 0x000fe4000f8e0225 */
[----:B------:R-:W-:Y:S09]  /*65e0*/  ULOP3.LUT UP0, URZ, UR11, 0x90, URZ, 0xc0, !UPT ;  /* 0x000000900bff7892 */ /* 0x000ff2000f80c0ff */
[----:B------:R-:W-:Y:S05]  /*65f0*/  BRA.U !UP0, `(.L_x_106) ;  /* 0x00000001087c7547 */ /* 0x000fea000b800000 */
[----:B------:R-:W1:Y:S01]  /*6600*/  LDCU.64 UR8, c[0x4][0x80] ;  /* 0x01001000ff0877ac */ /* 0x000e620008000a00 */
[----:B------:R-:W-:Y:S01]  /*6610*/  MOV R2, 0x0 ;  /* 0x0000000000027802 */ /* 0x000fe20000000f00 */
[----:B------:R-:W-:Y:S02]  /*6620*/  HFMA2 R12, -RZ, RZ, 0, 5.9604644775390625e-08 ;  /* 0x00000001ff0c7431 */ /* 0x000fe400000001ff */
[----:B------:R-:W-:Y:S01]  /*6630*/  IMAD.MOV.U32 R8, RZ, RZ, 0x70 ;  /* 0x00000070ff087424 */ /* 0x000fe200078e00ff */
[----:B------:R2:W3:Y:S01]  /*6640*/  LDC.64 R14, c[0x4][R2] ;  /* 0x01000000020e7b82 */ /* 0x0004e20000000a00 */
[----:B------:R-:W4:Y:S01]  /*6650*/  LDCU.64 UR6, c[0x4][0x88] ;  /* 0x01001100ff0677ac */ /* 0x000f220008000a00 */
[----:B------:R-:W-:Y:S01]  /*6660*/  IMAD.MOV.U32 R13, RZ, RZ, RZ ;  /* 0x000000ffff0d7224 */ /* 0x000fe200078e00ff */
[----:B------:R-:W2:Y:S01]  /*6670*/  LDCU.64 UR4, c[0x4][0x8] ;  /* 0x01000100ff0477ac */ /* 0x000ea20008000a00 */
[----:B-1----:R-:W-:Y:S01]  /*6680*/  MOV R5, UR9 ;  /* 0x0000000900057c02 */ /* 0x002fe20008000f00 */
[----:B------:R-:W-:Y:S01]  /*6690*/  IMAD.U32 R4, RZ, RZ, UR8 ;  /* 0x00000008ff047e24 */ /* 0x000fe2000f8e00ff */
[----:B----4-:R-:W-:Y:S01]  /*66a0*/  MOV R7, UR7 ;  /* 0x0000000700077c02 */ /* 0x010fe20008000f00 */
[----:B------:R-:W-:Y:S01]  /*66b0*/  IMAD.U32 R6, RZ, RZ, UR6 ;  /* 0x00000006ff067e24 */ /* 0x000fe2000f8e00ff */
[----:B--2---:R-:W-:Y:S01]  /*66c0*/  MOV R11, UR5 ;  /* 0x00000005000b7c02 */ /* 0x004fe20008000f00 */
[----:B------:R-:W-:Y:S02]  /*66d0*/  IMAD.U32 R10, RZ, RZ, UR4 ;  /* 0x00000004ff0a7e24 */ /* 0x000fe4000f8e00ff */
[----:B------:R-:W-:Y:S07]  /*66e0*/  LEPC R20, `(.L_x_107) ;  /* 0x000000001014794e */ /* 0x000fee0000000000 */
[----:B---3-5:R-:W-:Y:S05]  /*66f0*/  CALL.ABS.NOINC R14 ;  /* 0x000000000e007343 */ /* 0x028fea0003c00000 */
.L_x_107:
[----:B------:R-:W1:Y:S01]  /*6700*/  LDCU.64 UR8, c[0x4][0x80] ;  /* 0x01001000ff0877ac */ /* 0x000e620008000a00 */
[----:B------:R-:W2:Y:S01]  /*6710*/  LDC.64 R2, c[0x4][R2] ;  /* 0x0100000002027b82 */ /* 0x000ea20000000a00 */
[----:B------:R-:W-:Y:S02]  /*6720*/  HFMA2 R12, -RZ, RZ, 0, 5.9604644775390625e-08 ;  /* 0x00000001ff0c7431 */ /* 0x000fe400000001ff */
[----:B------:R-:W-:Y:S02]  /*6730*/  IMAD.MOV.U32 R8, RZ, RZ, 0x70 ;  /* 0x00000070ff087424 */ /* 0x000fe400078e00ff */
[----:B------:R-:W-:Y:S01]  /*6740*/  IMAD.MOV.U32 R13, RZ, RZ, RZ ;  /* 0x000000ffff0d7224 */ /* 0x000fe200078e00ff */
[----:B------:R-:W3:Y:S01]  /*6750*/  LDCU.64 UR6, c[0x4][0x88] ;  /* 0x01001100ff0677ac */ /* 0x000ee20008000a00 */
[----:B------:R-:W4:Y:S01]  /*6760*/  LDCU.64 UR4, c[0x4][0x8] ;  /* 0x01000100ff0477ac */ /* 0x000f220008000a00 */
[----:B-1----:R-:W-:Y:S02]  /*6770*/  MOV R4, UR8 ;  /* 0x0000000800047c02 */ /* 0x002fe40008000f00 */
[----:B------:R-:W-:Y:S02]  /*6780*/  MOV R5, UR9 ;  /* 0x0000000900057c02 */ /* 0x000fe40008000f00 */
[----:B---3--:R-:W-:Y:S01]  /*6790*/  MOV R7, UR7 ;  /* 0x0000000700077c02 */ /* 0x008fe20008000f00 */
[----:B------:R-:W-:Y:S01]  /*67a0*/  IMAD.U32 R6, RZ, RZ, UR6 ;  /* 0x00000006ff067e24 */ /* 0x000fe2000f8e00ff */
[----:B----4-:R-:W-:Y:S01]  /*67b0*/  MOV R11, UR5 ;  /* 0x00000005000b7c02 */ /* 0x010fe20008000f00 */
[----:B------:R-:W-:Y:S02]  /*67c0*/  IMAD.U32 R10, RZ, RZ, UR4 ;  /* 0x00000004ff0a7e24 */ /* 0x000fe4000f8e00ff */
[----:B------:R-:W-:Y:S07]  /*67d0*/  LEPC R20, `(.L_x_106) ;  /* 0x000000001014794e */ /* 0x000fee0000000000 */
[----:B--2---:R-:W-:Y:S05]  /*67e0*/  CALL.ABS.NOINC R2 ;  /* 0x0000000002007343 */ /* 0x004fea0003c00000 */
.L_x_106:
[----:B------:R-:W-:Y:S02]  /*67f0*/  R2UR UR6, R52 ;  /* 0x00000000340672ca */ /* 0x000fe400000e0000 */
[----:B------:R-:W-:Y:S02]  /*6800*/  R2UR UR5, R49 ;  /* 0x00000000310572ca */ /* 0x000fe400000e0000 */
[----:B------:R-:W-:Y:S02]  /*6810*/  R2UR UR4, R48 ;  /* 0x00000000300472ca */ /* 0x000fe400000e0000 */
[----:B------:R-:W-:Y:S02]  /*6820*/  ISETP.NE.U32.AND P4, PT, R42, RZ, PT ;  /* 0x000000ff2a00720c */ /* 0x000fe40003f85070 */
[----:B------:R-:W-:Y:S02]  /*6830*/  ISETP.NE.U32.AND P2, PT, RZ, UR60, PT ;  /* 0x0000003cff007c0c */ /* 0x000fe4000bf45070 */
[----:B------:R-:W-:Y:S02]  /*6840*/  ISETP.NE.AND.EX P4, PT, R43, RZ, PT, P4 ;  /* 0x000000ff2b00720c */ /* 0x000fe40003f85340 */
[----:B------:R-:W-:Y:S01]  /*6850*/  ISETP.NE.AND.EX P2, PT, RZ, UR61, PT, P2 ;  /* 0x0000003dff007c0c */ /* 0x000fe2000bf45320 */
[----:B------:R-:W-:Y:S02]  /*6860*/  UISETP.NE.AND UP2, UPT, UR6, URZ, UPT ;  /* 0x000000ff0600728c */ /* 0x000fe4000bf45270 */
[----:B------:R-:W-:Y:S04]  /*6870*/  UISETP.NE.U32.AND UP0, UPT, UR5, URZ, UPT ;  /* 0x000000ff0500728c */ /* 0x000fe8000bf05070 */
[----:B------:R-:W-:Y:S01]  /*6880*/  UISETP.NE.AND.EX UP1, UPT, UR4, URZ, UPT, UP0 ;  /* 0x000000ff0400728c */ /* 0x000fe2000bf25300 */
[----:B------:R-:W-:Y:S01]  /*6890*/  PLOP3.LUT P1, PT, PT, PT, UP2, 0x80, 0x8 ;  /* 0x000000000008781c */ /* 0x000fe20003f2f028 */
[----:B------:R-:W-:Y:S03]  /*68a0*/  UPLOP3.LUT UP0, UPT, UPT, UPT, UPT, 0x40, 0x4 ;  /* 0x000000000004789c */ /* 0x000fe60003f0e870 */
[----:B------:R-:W-:Y:S06]  /*68b0*/  @UP2 UPLOP3.LUT UP0, UPT, UPT, UPT, UP1, 0x80, 0x8 ;  /* 0x000000000008289c */ /* 0x000fec0003f0f010 */
[----:B------:R-:W-:Y:S01]  /*68c0*/  PLOP3.LUT P0, PT, PT, PT, UP0, 0x80, 0x8 ;  /* 0x000000000008781c */ /* 0x000fe20003f0f008 */
[----:B------:R-:W-:Y:S01]  /*68d0*/  @!UPT UIADD3 URZ, UPT, UPT, URZ, URZ, URZ ;  /* 0x000000fffffff290 */ /* 0x000fe2000fffe0ff */
[----:B------:R-:W-:Y:S11]  /*68e0*/  BRA.U !UP1, `(.L_x_108) ;  /* 0x0000000109407547 */ /* 0x000ff6000b800000 */
[----:B------:R-:W-:Y:S01]  /*68f0*/  UISETP.NE.U32.AND UP0, UPT, UR60, URZ, UPT ;  /* 0x000000ff3c00728c */ /* 0x000fe2000bf05070 */
[----:B------:R-:W-:Y:S01]  /*6900*/  R2UR UR6, R49 ;  /* 0x00000000310672ca */ /* 0x000fe200000e0000 */
[----:B------:R-:W1:Y:S01]  /*6910*/  LDCU.64 UR8, c[0x0][0x358] ;  /* 0x00006b00ff0877ac */ /* 0x000e620008000a00 */
[----:B------:R-:W-:Y:S02]  /*6920*/  HFMA2 R46, -RZ, RZ, 0, 5.9604644775390625e-08 ;  /* 0x00000001ff2e7431 */ /* 0x000fe400000001ff */
[----:B------:R-:W-:Y:S01]  /*6930*/  IMAD.MOV.U32 R0, RZ, RZ, 0x1 ;  /* 0x00000001ff007424 */ /* 0x000fe200078e00ff */
[----:B------:R-:W-:Y:S06]  /*6940*/  UISETP.NE.AND.EX UP0, UPT, UR61, URZ, UPT, UP0 ;  /* 0x000000ff3d00728c */ /* 0x000fec000bf05300 */
[----:B------:R-:W-:Y:S05]  /*6950*/  PLOP3.LUT P3, PT, PT, PT, UP0, 0x80, 0x8 ;  /* 0x000000000008781c */ /* 0x000fea0003f6f008 */
[----:B------:R-:W2:Y:S01]  /*6960*/  @UP0 LDCU.64 UR4, c[0x0][0x888] ;  /* 0x00011100ff0407ac */ /* 0x000ea20008000a00 */
[----:B------:R-:W-:Y:S07]  /*6970*/  @UP0 UIMAD UR6, UR36, UR6, URZ ;  /* 0x00000006240602a4 */ /* 0x000fee000f8e02ff */
[----:B------:R-:W-:Y:S01]  /*6980*/  @!P3 PRMT R46, R0, 0x7610, R46 ;  /* 0x00007610002eb816 */ /* 0x000fe2000000002e */
[----:B--2---:R-:W-:Y:S06]  /*6990*/  @UP0 UIMAD.WIDE UR4, UR6, 0x4, UR4 ;  /* 0x00000004060408a5 */ /* 0x004fec000f8e0204 */
[----:B-----5:R-:W-:Y:S02]  /*69a0*/  IMAD.U32 R26, RZ, RZ, UR4 ;  /* 0x00000004ff1a7e24 */ /* 0x020fe4000f8e00ff */
[----:B------:R-:W-:Y:S03]  /*69b0*/  IMAD.U32 R27, RZ, RZ, UR5 ;  /* 0x00000005ff1b7e24 */ /* 0x000fe6000f8e00ff */
[----:B------:R-:W2:Y:S02]  /*69c0*/  @!UP0 LDCU UR4, c[0x0][0x880] ;  /* 0x00011000ff0487ac */ /* 0x000ea40008000800 */
[----:B-1----:R1:W5:Y:S02]  /*69d0*/  @P3 LDG.E R26, desc[UR8][R26.64] ;  /* 0x000000081a1a3981 */ /* 0x002364000c1e1900 */
[----:B-12---:R-:W-:Y:S02]  /*69e0*/  @!P3 MOV R26, UR4 ;  /* 0x00000004001abc02 */ /* 0x006fe40008000f00 */
.L_x_108:
[----:B------:R-:W-:Y:S05]  /*69f0*/  @!P4 BRA `(.L_x_109) ;  /* 0x000000000024c947 */ /* 0x000fea0003800000 */
[----:B------:R-:W-:Y:S01]  /*6a00*/  ISETP.NE.U32.AND P3, PT, R40, RZ, PT ;  /* 0x000000ff2800720c */ /* 0x000fe20003f65070 */
[----:B------:R-:W1:Y:S03]  /*6a10*/  LDCU.64 UR4, c[0x0][0x358] ;  /* 0x00006b00ff0477ac */ /* 0x000e660008000a00 */
[----:B------:R-:W-:Y:S11]  /*6a20*/  ISETP.NE.AND.EX P3, PT, R41, RZ, PT, P3 ;  /* 0x000000ff2900720c */ /* 0x000ff60003f65330 */
[----:B------:R-:W-:Y:S02]  /*6a30*/  @!UPT UIADD3 URZ, UPT, UPT, URZ, URZ, URZ ;  /* 0x000000fffffff290 */ /* 0x000fe4000fffe0ff */
[----:B------:R-:W2:Y:S01]  /*6a40*/  @P3 LDC.64 R2, c[0x0][0x8a8] ;  /* 0x00022a00ff023b82 */ /* 0x000ea20000000a00 */
[----:B------:R-:W-:Y:S04]  /*6a50*/  @P3 IMAD R0, R42, UR36, RZ ;  /* 0x000000242a003c24 */ /* 0x000fe8000f8e02ff */
[----:B--2---:R-:W-:Y:S05]  /*6a60*/  @P3 IMAD.WIDE R2, R0, 0x4, R2 ;  /* 0x0000000400023825 */ /* 0x004fea00078e0202 */
[----:B-1---5:R1:W5:Y:S02]  /*6a70*/  @P3 LDG.E R24, desc[UR4][R2.64] ;  /* 0x0000000402183981 */ /* 0x022364000c1e1900 */
[----:B-1----:R-:W2:Y:S02]  /*6a80*/  @!P3 LDC R24, c[0x0][0x8a0] ;  /* 0x00022800ff18bb82 */ /* 0x002ea40000000800 */
.L_x_109:
[----:B-----5:R-:W-:Y:S01]  /*6a90*/  FSETP.NEU.AND P3, PT, R26, RZ, PT ;  /* 0x000000ff1a00720b */ /* 0x020fe20003f6d000 */
[----:B------:R-:W-:Y:S01]  /*6aa0*/  ULOP3.LUT UR4, UR54, 0x1, URZ, 0x3c, !UPT ;  /* 0x0000000136047892 */ /* 0x000fe2000f8e3cff */
[----:B------:R-:W-:Y:S01]  /*6ab0*/  SEL R4, RZ, 0xffffffff, P2 ;  /* 0xffffffffff047807 */ /* 0x000fe20001000000 */
[----:B------:R-:W-:Y:S01]  /*6ac0*/  IMAD.U32 R64, RZ, RZ, UR47 ;  /* 0x0000002fff407e24 */ /* 0x000fe2000f8e00ff */
[----:B------:R-:W-:Y:S01]  /*6ad0*/  @P1 LOP3.LUT P2, RZ, R46, 0xff, RZ, 0xc0, !PT ;  /* 0x000000ff2eff1812 */ /* 0x000fe2000784c0ff */
[----:B------:R-:W-:Y:S01]  /*6ae0*/  IMAD.SHL.U32 R66, R44, 0x2, RZ ;  /* 0x000000022c427824 */ /* 0x000fe200078e00ff */
[----:B------:R-:W-:Y:S01]  /*6af0*/  @P1 SEL R0, RZ, 0xffffffff, P3 ;  /* 0xffffffffff001807 */ /* 0x000fe20001800000 */
[----:B------:R-:W-:Y:S01]  /*6b00*/  IMAD.U32 R68, RZ, RZ, UR4 ;  /* 0x00000004ff447e24 */ /* 0x000fe2000f8e00ff */
[----:B------:R-:W-:Y:S01]  /*6b10*/  LEA R53, R22, UR45, 0x3 ;  /* 0x0000002d16357c11 */ /* 0x000fe2000f8e18ff */
[----:B------:R-:W-:Y:S01]  /*6b20*/  IMAD.SHL.U32 R64, R64, 0x1000, RZ ;  /* 0x0000100040407824 */ /* 0x000fe200078e00ff */
[----:B------:R-:W-:Y:S01]  /*6b30*/  @P0 SEL R0, R4, R0, !P2 ;  /* 0x0000000004000207 */ /* 0x000fe20005000000 */
[----:B------:R-:W-:Y:S01]  /*6b40*/  BSSY B1, `(.L_x_110) ;  /* 0x0000035000017945 */ /* 0x000fe20003800000 */
[----:B------:R-:W-:Y:S01]  /*6b50*/  PLOP3.LUT P2, PT, PT, PT, UP1, 0x80, 0x8 ;  /* 0x000000000008781c */ /* 0x000fe20003f4f018 */
[----:B------:R-:W-:Y:S01]  /*6b60*/  IMAD.MOV.U32 R67, RZ, RZ, 0x1 ;  /* 0x00000001ff437424 */ /* 0x000fe200078e00ff */
[----:B------:R-:W-:Y:S01]  /*6b70*/  @P1 LOP3.LUT R0, R0, 0x1, RZ, 0xc0, !PT ;  /* 0x0000000100001812 */ /* 0x000fe200078ec0ff */
[----:B------:R-:W-:Y:S01]  /*6b80*/  IMAD R25, R22, 0x20, R23 ;  /* 0x0000002016197824 */ /* 0x000fe200078e0217 */
[----:B------:R-:W-:Y:S01]  /*6b90*/  LOP3.LUT P4, R54, R46, 0xff, RZ, 0xc0, !PT ;  /* 0x000000ff2e367812 */ /* 0x000fe2000788c0ff */
[----:B------:R-:W-:Y:S01]  /*6ba0*/  IMAD.U32 R65, RZ, RZ, UR47 ;  /* 0x0000002fff417e24 */ /* 0x000fe2000f8e00ff */
[----:B------:R-:W-:Y:S01]  /*6bb0*/  ISETP.NE.U32.OR P6, PT, R0, 0x1, !P1 ;  /* 0x000000010000780c */ /* 0x000fe20004fc5470 */
[----:B------:R-:W-:Y:S01]  /*6bc0*/  IMAD.U32 R0, RZ, RZ, UR47 ;  /* 0x0000002fff007e24 */ /* 0x000fe2000f8e00ff */
[----:B------:R-:W-:Y:S02]  /*6bd0*/  SEL R3, RZ, 0xffffffff, P3 ;  /* 0xffffffffff037807 */ /* 0x000fe40001800000 */
[----:B------:R-:W-:Y:S02]  /*6be0*/  CS2R R38, SRZ ;  /* 0x0000000000267805 */ /* 0x000fe4000001ff00 */
[----:B------:R-:W-:Y:S02]  /*6bf0*/  P2R R62, PR, RZ, 0x40 ;  /* 0x00000040ff3e7803 */ /* 0x000fe40000000000 */
[----:B------:R-:W-:Y:S02]  /*6c00*/  CS2R R36, SRZ ;  /* 0x0000000000247805 */ /* 0x000fe4000001ff00 */
[----:B------:R-:W-:Y:S02]  /*6c10*/  LEA R0, R0, UR45, 0x3 ;  /* 0x0000002d00007c11 */ /* 0x000fe4000f8e18ff */
[----:B------:R-:W-:Y:S02]  /*6c20*/  CS2R R30, SRZ ;  /* 0x00000000001e7805 */ /* 0x000fe4000001ff00 */
[----:B------:R-:W-:Y:S02]  /*6c30*/  @P2 SEL R3, R4, R3, !P4 ;  /* 0x0000000304032207 */ /* 0x000fe40006000000 */
[----:B------:R-:W-:Y:S02]  /*6c40*/  CS2R R28, SRZ ;  /* 0x00000000001c7805 */ /* 0x000fe4000001ff00 */
[----:B------:R-:W-:Y:S02]  /*6c50*/  IADD3 R27, PT, PT, R64, UR45, R66 ;  /* 0x0000002d401b7c10 */ /* 0x000fe4000fffe042 */
[----:B------:R-:W-:Y:S02]  /*6c60*/  LOP3.LUT R3, R3, 0x1, RZ, 0xc0, !PT ;  /* 0x0000000103037812 */ /* 0x000fe400078ec0ff */
[----:B------:R-:W-:Y:S02]  /*6c70*/  @P6 SHF.L.U32 R2, R68, 0x1f, RZ ;  /* 0x0000001f44026819 */ /* 0x000fe400000006ff */
[----:B------:R-:W-:Y:S02]  /*6c80*/  ISETP.NE.U32.AND P5, PT, R3, 0x1, PT ;  /* 0x000000010300780c */ /* 0x000fe40003fa5070 */
[----:B------:R1:W3:Y:S02]  /*6c90*/  @P6 SYNCS.PHASECHK.TRANS64.TRYWAIT P1, [R0+URZ+0x80], R2 ;  /* 0x00008002000065a7 */ /* 0x0002e400080211ff */
[----:B------:R-:W-:Y:S02]  /*6ca0*/  P2R R69, PR, RZ, 0x20 ;  /* 0x00000020ff457803 */ /* 0x000fe40000000000 */
[----:B-1----:R-:W-:Y:S04]  /*6cb0*/  SHF.L.U32 R2, R57, 0x1f, RZ ;  /* 0x0000001f39027819 */ /* 0x002fe800000006ff */
[----:B------:R1:W4:Y:S01]  /*6cc0*/  SYNCS.PHASECHK.TRANS64.TRYWAIT P0, [R53+URZ+0xe0], R2 ;  /* 0x0000e002350075a7 */ /* 0x00032200080011ff */
[----:B---3--:R-:W-:Y:S01]  /*6cd0*/  @P6 SEL R67, RZ, 0x1, !P1 ;  /* 0x00000001ff436807 */ /* 0x008fe20004800000 */
[----:B-1----:R-:W-:Y:S06]  /*6ce0*/  @!P6 BRA `(.L_x_111) ;  /* 0x000000000068e947 */ /* 0x002fec0003800000 */
[----:B------:R-:W-:Y:S01]  /*6cf0*/  LOP3.LUT P6, RZ, R45, 0x40, RZ, 0xc0, !PT ;  /* 0x000000402dff7812 */ /* 0x000fe200078cc0ff */
[----:B------:R-:W-:Y:S01]  /*6d00*/  VIADD R3, R27, 0x200 ;  /* 0x000002001b037836 */ /* 0x000fe20000000000 */
[----:B------:R-:W-:Y:S01]  /*6d10*/  ISETP.NE.AND P2, PT, R67, RZ, PT ;  /* 0x000000ff4300720c */ /* 0x000fe20003f45270 */
[----:B------:R-:W-:Y:S01]  /*6d20*/  BSSY B0, `(.L_x_112) ;  /* 0x000000d000007945 */ /* 0x000fe20003800000 */
[----:B------:R-:W-:Y:S01]  /*6d30*/  PLOP3.LUT P1, PT, PT, PT, PT, 0x8, 0x80 ;  /* 0x000000000080781c */ /* 0x000fe20003f2e170 */
[----:B------:R-:W-:Y:S01]  /*6d40*/  @P5 VIADD R4, R27, 0x210 ;  /* 0x000002101b045836 */ /* 0x000fe20000000000 */
[----:B------:R-:W-:Y:S02]  /*6d50*/  @P5 PLOP3.LUT P1, PT, P6, PT, PT, 0x80, 0x8 ;  /* 0x000000000008581c */ /* 0x000fe4000372f070 */
[----:B------:R-:W-:Y:S02]  /*6d60*/  CS2R R38, SRZ ;  /* 0x0000000000267805 */ /* 0x000fe4000001ff00 */
[----:B------:R-:W-:Y:S02]  /*6d70*/  CS2R R36, SRZ ;  /* 0x0000000000247805 */ /* 0x000fe4000001ff00 */
[----:B------:R-:W-:Y:S02]  /*6d80*/  CS2R R30, SRZ ;  /* 0x00000000001e7805 */ /* 0x000fe4000001ff00 */
[----:B------:R-:W-:Y:S05]  /*6d90*/  CS2R R28, SRZ ;  /* 0x00000000001c7805 */ /* 0x000fea000001ff00 */
[----:B------:R-:W-:Y:S01]  /*6da0*/  @P1 VIADD R4, R3, 0xfffffff0 ;  /* 0xfffffff003041836 */ /* 0x000fe20000000000 */
[----:B------:R-:W-:Y:S06]  /*6db0*/  @P2 BRA `(.L_x_113) ;  /* 0x00000000000c2947 */ /* 0x000fec0003800000 */
[----:B------:R-:W-:Y:S04]  /*6dc0*/  SHF.L.U32 R3, R68, 0x1f, RZ ;  /* 0x0000001f44037819 */ /* 0x000fe800000006ff */
[----:B------:R-:W1:Y:S02]  /*6dd0*/  SYNCS.PHASECHK.TRANS64.TRYWAIT P1, [R0+URZ+0x80], R3 ;  /* 0x00008003000075a7 */ /* 0x000e6400080211ff */
[----:B-1----:R-:W-:Y:S05]  /*6de0*/  @!P1 BRA `(.L_x_114) ;  /* 0x0000002000649947 */ /* 0x002fea0003800000 */
.L_x_113:
[----:B------:R-:W-:Y:S05]  /*6df0*/  BSYNC B0 ;  /* 0x0000000000007941 */ /* 0x000fea0003800000 */
.L_x_112:
[----:B------:R-:W-:Y:S01]  /*6e00*/  UIADD3 UR4, UPT, UPT, UR47, 0x1, URZ ;  /* 0x000000012f047890 */ /* 0x000fe2000fffe0ff */
[----:B------:R-:W-:Y:S03]  /*6e10*/  ISETP.NE.AND P1, PT, R69, RZ, PT ;  /* 0x000000ff4500720c */ /* 0x000fe60003f25270 */
[----:B------:R-:W-:Y:S04]  /*6e20*/  UISETP.NE.AND UP0, UPT, UR4, 0x3, UPT ;  /* 0x000000030400788c */ /* 0x000fe8000bf05270 */
[----:B------:R-:W-:Y:S02]  /*6e30*/  USEL UR5, URZ, 0x1, UP0 ;  /* 0x00000001ff057887 */ /* 0x000fe40008000000 */
[----:B------:R-:W-:Y:S04]  /*6e40*/  USEL UR4, UR4, URZ, UP0 ;  /* 0x000000ff04047287 */ /* 0x000fe80008000000 */
[----:B------:R3:W1:Y:S01]  /*6e50*/  @P1 LDS.128 R36, [R4] ;  /* 0x0000000004241984 */ /* 0x0006620000000c00 */
[----:B------:R-:W-:Y:S01]  /*6e60*/  LOP3.LUT R68, R68, UR5, RZ, 0x3c, !PT ;  /* 0x0000000544447c12 */ /* 0x000fe2000f8e3cff */
[----:B------:R-:W-:Y:S02]  /*6e70*/  IMAD.U32 R65, RZ, RZ, UR4 ;  /* 0x00000004ff417e24 */ /* 0x000fe4000f8e00ff */
[----:B------:R3:W1:Y:S04]  /*6e80*/  @P1 LDS.128 R28, [R27+0x200] ;  /* 0x000200001b1c1984 */ /* 0x0006680000000c00 */
.L_x_111:
[----:B------:R-:W-:Y:S05]  /*6e90*/  BSYNC B1 ;  /* 0x0000000000017941 */ /* 0x000fea0003800000 */
.L_x_110:
[----:B-1----:R-:W-:Y:S04]  /*6ea0*/  SHF.R.U32.HI R0, RZ, 0x15, R25 ;  /* 0x00000015ff007819 */ /* 0x002fe80000011619 */
[----:B------:R-:W-:Y:S01]  /*6eb0*/  LOP3.LUT P1, RZ, R0, 0x3, R47, 0x48, !PT ;  /* 0x0000000300ff7812 */ /* 0x000fe2000782482f */
[----:B------:R-:W-:Y:S01]  /*6ec0*/  @!UPT UIADD3 URZ, UPT, UPT, URZ, URZ, URZ ;  /* 0x000000fffffff290 */ /* 0x000fe2000fffe0ff */
[----:B----4-:R-:W-:Y:S11]  /*6ed0*/  @P0 BRA `(.L_x_115) ;  /* 0x0000000000080947 */ /* 0x010ff60003800000 */
[----:B------:R-:W1:Y:S02]  /*6ee0*/  SYNCS.PHASECHK.TRANS64.TRYWAIT P0, [R53+URZ+0xe0], R2 ;  /* 0x0000e002350075a7 */ /* 0x000e6400080011ff */
[----:B-1----:R-:W-:Y:S05]  /*6ef0*/  @!P0 BRA `(.L_x_116) ;  /* 0x0000002000348947 */ /* 0x002fea0003800000 */
.L_x_115:
[----:B------:R-:W-:Y:S05]  /*6f00*/  @!P1 BRA `(.L_x_117) ;  /* 0x0000000000409947 */ /* 0x000fea0003800000 */
[----:B------:R-:W4:Y:S01]  /*6f10*/  LDCU.64 UR8, c[0x4][0x70] ;  /* 0x01000e00ff0877ac */ /* 0x000f220008000a00 */
[----:B------:R-:W-:Y:S01]  /*6f20*/  MOV R3, 0x0 ;  /* 0x0000000000037802 */ /* 0x000fe20000000f00 */
[----:B------:R-:W-:Y:S02]  /*6f30*/  HFMA2 R12, -RZ, RZ, 0, 5.9604644775390625e-08 ;  /* 0x00000001ff0c7431 */ /* 0x000fe400000001ff */
[----:B------:R-:W-:Y:S02]  /*6f40*/  IMAD.MOV.U32 R8, RZ, RZ, 0x192 ;  /* 0x00000192ff087424 */ /* 0x000fe400078e00ff */
[----:B------:R-:W-:Y:S01]  /*6f50*/  IMAD.MOV.U32 R13, RZ, RZ, RZ ;  /* 0x000000ffff0d7224 */ /* 0x000fe200078e00ff */
[----:B------:R-:W5:Y:S01]  /*6f60*/  LDCU.64 UR6, c[0x4][0x78] ;  /* 0x01000f00ff0677ac */ /* 0x000f620008000a00 */
[----:B-1----:R-:W1:Y:S01]  /*6f70*/  LDC.64 R2, c[0x4][R3] ;  /* 0x0100000003027b82 */ /* 0x002e620000000a00 */
[----:B------:R-:W2:Y:S01]  /*6f80*/  LDCU.64 UR4, c[0x4][0x10] ;  /* 0x01000200ff0477ac */ /* 0x000ea20008000a00 */
[----:B----4-:R-:W-:Y:S01]  /*6f90*/  MOV R5, UR9 ;  /* 0x0000000900057c02 */ /* 0x010fe20008000f00 */
[----:B---3--:R-:W-:Y:S01]  /*6fa0*/  IMAD.U32 R4, RZ, RZ, UR8 ;  /* 0x00000008ff047e24 */ /* 0x008fe2000f8e00ff */
[----:B-----5:R-:W-:Y:S01]  /*6fb0*/  MOV R7, UR7 ;  /* 0x0000000700077c02 */ /* 0x020fe20008000f00 */
[----:B------:R-:W-:Y:S01]  /*6fc0*/  IMAD.U32 R6, RZ, RZ, UR6 ;  /* 0x00000006ff067e24 */ /* 0x000fe2000f8e00ff */
[----:B--2---:R-:W-:Y:S01]  /*6fd0*/  MOV R11, UR5 ;  /* 0x00000005000b7c02 */ /* 0x004fe20008000f00 */
[----:B------:R-:W-:Y:S02]  /*6fe0*/  IMAD.U32 R10, RZ, RZ, UR4 ;  /* 0x00000004ff0a7e24 */ /* 0x000fe4000f8e00ff */
[----:B------:R-:W-:Y:S07]  /*6ff0*/  LEPC R20, `(.L_x_117) ;  /* 0x000000001014794e */ /* 0x000fee0000000000 */
[----:B-1----:R-:W-:Y:S05]  /*7000*/  CALL.ABS.NOINC R2 ;  /* 0x0000000002007343 */ /* 0x002fea0003c00000 */
.L_x_117:
[----:B------:R-:W-:Y:S01]  /*7010*/  SHF.L.U32 R3, R28, 0x10, RZ ;  /* 0x000000101c037819 */ /* 0x000fe200000006ff */
[----:B------:R-:W-:Y:S05]  /*7020*/  WARPSYNC.ALL ;  /* 0x0000000000007948 */ /* 0x000fea0003800000 */
[----:B------:R-:W-:Y:S01]  /*7030*/  R2UR UR4, R25 ;  /* 0x00000000190472ca */ /* 0x000fe200000e0000 */
[----:B------:R-:W-:Y:S01]  /*7040*/  BSSY.RECONVERGENT B0, `(.L_x_118) ;  /* 0x0000056000007945 */ /* 0x000fe20003800200 */
[C---:B------:R-:W-:Y:S02]  /*7050*/  SHF.L.U32 R20, R29.reuse, 0x10, RZ ;  /* 0x000000101d147819 */ /* 0x040fe400000006ff */
[----:B------:R-:W-:Y:S02]  /*7060*/  LOP3.LUT R21, R29, 0xffff0000, RZ, 0xc0, !PT ;  /* 0xffff00001d157812 */ /* 0x000fe400078ec0ff */
[----:B------:R-:W-:Y:S02]  /*7070*/  MOV R63, 0x10 ;  /* 0x00000010003f7802 */ /* 0x000fe40000000f00 */
[----:B------:R-:W-:Y:S02]  /*7080*/  LOP3.LUT P6, RZ, R45, 0x40, RZ, 0xc0, !PT ;  /* 0x000000402dff7812 */ /* 0x000fe400078cc0ff */
[----:B------:R-:W-:Y:S02]  /*7090*/  ISETP.NE.AND P0, PT, R58, RZ, PT ;  /* 0x000000ff3a00720c */ /* 0x000fe40003f05270 */
[----:B------:R-:W-:Y:S01]  /*70a0*/  SEL R63, R63, 0xfffffff0, !P6 ;  /* 0xfffffff03f3f7807 */ /* 0x000fe20007000000 */
[----:B---3--:R-:W2:Y:S02]  /*70b0*/  LDTM.x16 R4, tmem[UR4] ;  /* 0x00000004000479ee */ /* 0x008ea40008240000 */
[----:B--2---:R-:W-:Y:S01]  /*70c0*/  FMUL R0, R24, R4 ;  /* 0x0000000418007220 */ /* 0x004fe20000400000 */
[----:B------:R-:W-:Y:S01]  /*70d0*/  LOP3.LUT R4, R28, 0xffff0000, RZ, 0xc0, !PT ;  /* 0xffff00001c047812 */ /* 0x000fe200078ec0ff */
[C---:B-1----:R-:W-:Y:S01]  /*70e0*/  FMUL R2, R24.reuse, R5 ;  /* 0x0000000518027220 */ /* 0x042fe20000400000 */
[----:B------:R-:W-:Y:S01]  /*70f0*/  FMUL R7, R24, R7 ;  /* 0x0000000718077220 */ /* 0x000fe20000400000 */
[----:B------:R-:W-:Y:S01]  /*7100*/  FFMA R0, R26, R3, R0 ;  /* 0x000000031a007223 */ /* 0x000fe20000000000 */
[----:B------:R-:W-:Y:S01]  /*7110*/  FMUL R3, R24, R6 ;  /* 0x0000000618037220 */ /* 0x000fe20000400000 */
[----:B------:R-:W-:Y:S01]  /*7120*/  FFMA R2, R26, R4, R2 ;  /* 0x000000041a027223 */ /* 0x000fe20000000002 */
[C---:B------:R-:W-:Y:S01]  /*7130*/  FMUL R4, R24.reuse, R8 ;  /* 0x0000000818047220 */ /* 0x040fe20000400000 */
[C---:B------:R-:W-:Y:S01]  /*7140*/  FMUL R8, R24.reuse, R12 ;  /* 0x0000000c18087220 */ /* 0x040fe20000400000 */
[----:B------:R-:W-:Y:S01]  /*7150*/  FMUL R12, R24, R16 ;  /* 0x00000010180c7220 */ /* 0x000fe20000400000 */
[----:B------:R-:W-:Y:S01]  /*7160*/  SHF.L.U32 R16, R30, 0x10, RZ ;  /* 0x000000101e107819 */ /* 0x000fe200000006ff */
[----:B------:R-:W-:Y:S01]  /*7170*/  FFMA R3, R26, R20, R3 ;  /* 0x000000141a037223 */ /* 0x000fe20000000003 */
[----:B------:R-:W-:Y:S01]  /*7180*/  F2FP.BF16.F32.PACK_AB R32, R2, R0 ;  /* 0x000000000220723e */ /* 0x000fe200000010ff */
[----:B------:R-:W-:Y:S01]  /*7190*/  FFMA R7, R26, R21, R7 ;  /* 0x000000151a077223 */ /* 0x000fe20000000007 */
[----:B------:R-:W-:Y:S01]  /*71a0*/  LOP3.LUT R0, R30, 0xffff0000, RZ, 0xc0, !PT ;  /* 0xffff00001e007812 */ /* 0x000fe200078ec0ff */
[----:B------:R-:W-:Y:S01]  /*71b0*/  FMUL R5, R24, R9 ;  /* 0x0000000918057220 */ /* 0x000fe20000400000 */
[C---:B------:R-:W-:Y:S01]  /*71c0*/  SHF.L.U32 R2, R31.reuse, 0x10, RZ ;  /* 0x000000101f027819 */ /* 0x040fe200000006ff */
[----:B------:R-:W-:Y:S01]  /*71d0*/  FFMA R4, R26, R16, R4 ;  /* 0x000000101a047223 */ /* 0x000fe20000000004 */
[----:B------:R-:W-:Y:S01]  /*71e0*/  LOP3.LUT R16, R31, 0xffff0000, RZ, 0xc0, !PT ;  /* 0xffff00001f107812 */ /* 0x000fe200078ec0ff */
[----:B------:R-:W-:Y:S01]  /*71f0*/  FMUL R6, R24, R10 ;  /* 0x0000000a18067220 */ /* 0x000fe20000400000 */
[----:B------:R-:W-:Y:S01]  /*7200*/  F2FP.BF16.F32.PACK_AB R33, R7, R3 ;  /* 0x000000030721723e */ /* 0x000fe200000010ff */
[----:B------:R-:W-:Y:S01]  /*7210*/  FFMA R5, R26, R0, R5 ;  /* 0x000000001a057223 */ /* 0x000fe20000000005 */
[----:B------:R-:W-:Y:S01]  /*7220*/  SHF.L.U32 R0, R36, 0x10, RZ ;  /* 0x0000001024007819 */ /* 0x000fe200000006ff */
[----:B------:R-:W-:Y:S01]  /*7230*/  FMUL R11, R24, R11 ;  /* 0x0000000b180b7220 */ /* 0x000fe20000400000 */
[----:B------:R-:W-:Y:S01]  /*7240*/  FFMA R6, R26, R2, R6 ;  /* 0x000000021a067223 */ /* 0x000fe20000000006 */
[----:B------:R-:W-:Y:S01]  /*7250*/  LOP3.LUT R2, R36, 0xffff0000, RZ, 0xc0, !PT ;  /* 0xffff000024027812 */ /* 0x000fe200078ec0ff */
[----:B------:R-:W-:Y:S01]  /*7260*/  FMUL R9, R24, R13 ;  /* 0x0000000d18097220 */ /* 0x000fe20000400000 */
[C---:B------:R-:W-:Y:S01]  /*7270*/  FFMA R11, R26.reuse, R16, R11 ;  /* 0x000000101a0b7223 */ /* 0x040fe2000000000b */
[C---:B------:R-:W-:Y:S01]  /*7280*/  SHF.L.U32 R3, R37.reuse, 0x10, RZ ;  /* 0x0000001025037819 */ /* 0x040fe200000006ff */
[----:B------:R-:W-:Y:S01]  /*7290*/  FFMA R8, R26, R0, R8 ;  /* 0x000000001a087223 */ /* 0x000fe20000000008 */
[C---:B------:R-:W-:Y:S01]  /*72a0*/  FMUL R10, R24.reuse, R14 ;  /* 0x0000000e180a7220 */ /* 0x040fe20000400000 */
[----:B------:R-:W-:Y:S01]  /*72b0*/  LOP3.LUT R0, R37, 0xffff0000, RZ, 0xc0, !PT ;  /* 0xffff000025007812 */ /* 0x000fe200078ec0ff */
[----:B------:R-:W-:Y:S01]  /*72c0*/  FMUL R15, R24, R15 ;  /* 0x0000000f180f7220 */ /* 0x000fe20000400000 */
[C---:B------:R-:W-:Y:S01]  /*72d0*/  FFMA R9, R26.reuse, R2, R9 ;  /* 0x000000021a097223 */ /* 0x040fe20000000009 */
[----:B------:R-:W-:Y:S01]  /*72e0*/  FFMA R10, R26, R3, R10 ;  /* 0x000000031a0a7223 */ /* 0x000fe2000000000a */
[----:B------:R-:W-:Y:S01]  /*72f0*/  SHF.L.U32 R2, R38, 0x10, RZ ;  /* 0x0000001026027819 */ /* 0x000fe200000006ff */
[----:B------:R-:W-:Y:S01]  /*7300*/  FFMA R15, R26, R0, R15 ;  /* 0x000000001a0f7223 */ /* 0x000fe2000000000f */
[----:B------:R-:W-:Y:S01]  /*7310*/  F2FP.BF16.F32.PACK_AB R34, R5, R4 ;  /* 0x000000040522723e */ /* 0x000fe200000010ff */
[----:B------:R-:W-:Y:S01]  /*7320*/  FMUL R13, R24, R17 ;  /* 0x00000011180d7220 */ /* 0x000fe20000400000 */
[----:B------:R-:W-:Y:S01]  /*7330*/  LOP3.LUT R3, R38, 0xffff0000, RZ, 0xc0, !PT ;  /* 0xffff000026037812 */ /* 0x000fe200078ec0ff */
[C---:B------:R-:W-:Y:S01]  /*7340*/  FMUL R14, R24.reuse, R18 ;  /* 0x00000012180e7220 */ /* 0x040fe20000400000 */
[C---:B------:R-:W-:Y:S01]  /*7350*/  SHF.L.U32 R4, R39.reuse, 0x10, RZ ;  /* 0x0000001027047819 */ /* 0x040fe200000006ff */
[----:B------:R-:W-:Y:S01]  /*7360*/  FMUL R19, R24, R19 ;  /* 0x0000001318137220 */ /* 0x000fe20000400000 */
[----:B------:R-:W-:Y:S01]  /*7370*/  LOP3.LUT R0, R39, 0xffff0000, RZ, 0xc0, !PT ;  /* 0xffff000027007812 */ /* 0x000fe200078ec0ff */
[C---:B------:R-:W-:Y:S01]  /*7380*/  FFMA R12, R26.reuse, R2, R12 ;  /* 0x000000021a0c7223 */ /* 0x040fe2000000000c */
[----:B------:R-:W-:Y:S01]  /*7390*/  F2FP.BF16.F32.PACK_AB R35, R11, R6 ;  /* 0x000000060b23723e */ /* 0x000fe200000010ff */
[C---:B------:R-:W-:Y:S01]  /*73a0*/  FFMA R13, R26.reuse, R3, R13 ;  /* 0x000000031a0d7223 */ /* 0x040fe2000000000d */
[C---:B------:R-:W-:Y:S01]  /*73b0*/  FFMA R14, R26.reuse, R4, R14 ;  /* 0x000000041a0e7223 */ /* 0x040fe2000000000e */
[----:B------:R-:W-:Y:S01]  /*73c0*/  FFMA R19, R26, R0, R19 ;  /* 0x000000001a137223 */ /* 0x000fe20000000013 */
[----:B------:R-:W-:Y:S01]  /*73d0*/  F2FP.BF16.F32.PACK_AB R8, R9, R8 ;  /* 0x000000080908723e */ /* 0x000fe200000010ff */
[----:B------:R1:W-:Y:S01]  /*73e0*/  STS.128 [R27+0x200], R32 ;  /* 0x000200201b007388 */ /* 0x0003e20000000c00 */
[----:B------:R-:W-:Y:S02]  /*73f0*/  F2FP.BF16.F32.PACK_AB R9, R15, R10 ;  /* 0x0000000a0f09723e */ /* 0x000fe400000010ff */
[----:B------:R-:W-:Y:S02]  /*7400*/  F2FP.BF16.F32.PACK_AB R10, R13, R12 ;  /* 0x0000000c0d0a723e */ /* 0x000fe400000010ff */
[----:B------:R-:W-:Y:S02]  /*7410*/  F2FP.BF16.F32.PACK_AB R11, R19, R14 ;  /* 0x0000000e130b723e */ /* 0x000fe400000010ff */
[----:B------:R-:W-:Y:S05]  /*7420*/  IADD3 R0, PT, PT, R27, R63, RZ ;  /* 0x0000003f1b007210 */ /* 0x000fea0007ffe0ff */
[----:B------:R1:W-:Y:S01]  /*7430*/  STS.128 [R0+0x200], R8 ;  /* 0x0002000800007388 */ /* 0x0003e20000000c00 */
[----:B------:R-:W-:Y:S01]  /*7440*/  @!PT LDS RZ, [RZ] ;  /* 0x00000000fffff984 */ /* 0x000fe20000000800 */
[----:B------:R-:W-:Y:S01]  /*7450*/  @!PT LDS RZ, [RZ] ;  /* 0x00000000fffff984 */ /* 0x000fe20000000800 */
[----:B------:R-:W-:Y:S01]  /*7460*/  @!PT LDS RZ, [RZ] ;  /* 0x00000000fffff984 */ /* 0x000fe20000000800 */
[----:B------:R-:W-:Y:S01]  /*7470*/  @!PT LDS RZ, [RZ] ;  /* 0x00000000fffff984 */ /* 0x000fe20000000800 */
[----:B------:R2:W-:Y:S07]  /*7480*/  MEMBAR.ALL.CTA ;  /* 0x0000000000007992 */ /* 0x0005ee0000008000 */
[----:B--2---:R-:W2:Y:S02]  /*7490*/  FENCE.VIEW.ASYNC.S ;  /* 0x00000000000073c6 */ /* 0x004ea40000000000 */
[----:B--2---:R-:W-:Y:S06]  /*74a0*/  BAR.SYNC.DEFER_BLOCKING 0x1, 0x80 ;  /* 0x0042000000007b1d */ /* 0x004fec0000010000 */
[----:B------:R-:W-:Y:S05]  /*74b0*/  @P0 BRA `(.L_x_119) ;  /* 0x0000000000380947 */ /* 0x000fea0003800000 */
[----:B------:R-:W2:Y:S01]  /*74c0*/  LDCU.64 UR6, c[0x0][0x348] ;  /* 0x00006900ff0677ac */ /* 0x000ea20008000a00 */
[----:B------:R-:W-:Y:S01]  /*74d0*/  R2UR UR5, R64 ;  /* 0x00000000400572ca */ /* 0x000fe200000e0000 */
[----:B------:R-:W-:Y:S01]  /*74e0*/  UMOV UR51, UR36 ;  /* 0x0000002400337c82 */ /* 0x000fe20008000000 */
[----:B------:R-:W-:Y:S01]  /*74f0*/  UIADD3 UR9, UPT, UPT, UR49, 0x20, URZ ;  /* 0x0000002031097890 */ /* 0x000fe2000fffe0ff */
[----:B------:R-:W-:Y:S01]  /*7500*/  UMOV UR10, UR50 ;  /* 0x00000032000a7c82 */ /* 0x000fe20008000000 */
[----:B------:R-:W-:Y:S09]  /*7510*/  UMOV UR11, UR36 ;  /* 0x00000024000b7c82 */ /* 0x000ff20008000000 */
[----:B------:R-:W-:Y:S02]  /*7520*/  UIADD3 UR5, UPT, UPT, UR45, UR5, URZ ;  /* 0x000000052d057290 */ /* 0x000fe4000fffe0ff */
[----:B--2---:R-:W-:Y:S02]  /*7530*/  UIADD3 UR4, UP0, UPT, UR6, 0x680, URZ ;  /* 0x0000068006047890 */ /* 0x004fe4000ff1e0ff */
[----:B------:R-:W-:Y:S02]  /*7540*/  UIADD3 UR48, UPT, UPT, UR5, 0x200, URZ ;  /* 0x0000020005307890 */ /* 0x000fe4000fffe0ff */
[----:B------:R-:W-:Y:S02]  /*7550*/  UIADD3 UR8, UPT, UPT, UR5, 0xa00, URZ ;  /* 0x00000a0005087890 */ /* 0x000fe4000fffe0ff */
[----:B------:R-:W-:Y:S09]  /*7560*/  UIADD3.X UR5, UPT, UPT, URZ, UR7, URZ, UP0, !UPT ;  /* 0x00000007ff057290 */ /* 0x000ff200087fe4ff */
[----:B------:R2:W-:Y:S01]  /*7570*/  UTMASTG.3D [UR48], [UR4] ;  /* 0x00000030040073b5 */ /* 0x0005e20008010000 */
[----:B------:R2:W-:Y:S02]  /*7580*/  UTMASTG.3D [UR8], [UR4] ;  /* 0x00000008040073b5 */ /* 0x0005e40008010000 */
[----:B--2---:R0:W-:Y:S02]  /*7590*/  UTMACMDFLUSH ;  /* 0x00000000000079b7 */ /* 0x0041e40000000000 */
.L_x_119:
[----:B------:R-:W-:Y:S05]  /*75a0*/  BSYNC.RECONVERGENT B0 ;  /* 0x0000000000007941 */ /* 0x000fea0003800200 */
.L_x_118:
[----:B------:R-:W-:Y:S01]  /*75b0*/  UIADD3 UR46, UPT, UPT, UR47, 0x1, URZ ;  /* 0x000000012f2e7890 */ /* 0x000fe2000fffe0ff */
[----:B------:R-:W-:Y:S03]  /*75c0*/  BSSY.RECONVERGENT B0, `(.L_x_120) ;  /* 0x0000005000007945 */ /* 0x000fe60003800200 */
[----:B------:R-:W-:Y:S04]  /*75d0*/  UISETP.NE.AND UP0, UPT, UR46, 0x3, UPT ;  /* 0x000000032e00788c */ /* 0x000fe8000bf05270 */
[----:B------:R-:W-:Y:S01]  /*75e0*/  USEL UR44, UR46, URZ, UP0 ;  /* 0x000000ff2e2c7287 */ /* 0x000fe20008000000 */
[----:B------:R-:W-:Y:S11]  /*75f0*/  @P0 BRA `(.L_x_121) ;  /* 0x0000000000040947 */ /* 0x000ff60003800000 */
[----:B------:R-:W-:Y:S04]  /*7600*/  DEPBAR.LE SB0, 0x1 ;  /* 0x000080400000791a */ /* 0x000fe80000000000 */
.L_x_121:
[----:B------:R-:W-:Y:S05]  /*7610*/  BSYNC.RECONVERGENT B0 ;  /* 0x0000000000007941 */ /* 0x000fea0003800200 */
.L_x_120:
[----:B------:R-:W-:Y:S01]  /*7620*/  BAR.SYNC.DEFER_BLOCKING 0x1, 0x80 ;  /* 0x0042000000007b1d */ /* 0x000fe20000010000 */
[----:B------:R-:W-:Y:S01]  /*7630*/  ISETP.NE.AND P1, PT, R62, RZ, PT ;  /* 0x000000ff3e00720c */ /* 0x000fe20003f25270 */
[----:B------:R-:W-:Y:S01]  /*7640*/  UISETP.NE.AND UP0, UPT, UR53, URZ, UPT ;  /* 0x000000ff3500728c */ /* 0x000fe2000bf05270 */
[----:B------:R-:W-:Y:S11]  /*7650*/  LEA R2, R65, UR45, 0x3 ;  /* 0x0000002d41027c11 */ /* 0x000ff6000f8e18ff */
[----:B------:R-:W-:Y:S01]  /*7660*/  @P1 SHF.L.U32 R3, R68, 0x1f, RZ ;  /* 0x0000001f44031819 */ /* 0x000fe200000006ff */
[----:B------:R-:W-:Y:S06]  /*7670*/  BRA.U !UP0, `(.L_x_122) ;  /* 0x0000000108247547 */ /* 0x000fec000b800000 */
[----:B------:R-:W-:Y:S01]  /*7680*/  IMAD.U32 R4, RZ, RZ, UR52 ;  /* 0x00000034ff047e24 */ /* 0x000fe2000f8e00ff */
[----:B-1----:R-:W-:Y:S01]  /*7690*/  MOV R0, UR55 ;  /* 0x0000003700007c02 */ /* 0x002fe20008000f00 */
[----:B------:R-:W-:Y:S03]  /*76a0*/  UIADD3 UR4, UPT, UPT, UR52, 0x1, URZ ;  /* 0x0000000134047890 */ /* 0x000fe6000fffe0ff */
[----:B------:R-:W-:Y:S01]  /*76b0*/  @P1 LEA R4, R4, UR45, 0x3 ;  /* 0x0000002d04041c11 */ /* 0x000fe2000f8e18ff */
[----:B------:R-:W-:Y:S04]  /*76c0*/  UISETP.NE.AND UP0, UPT, UR4, 0x3, UPT ;  /* 0x000000030400788c */ /* 0x000fe8000bf05270 */
[----:B------:R-:W-:Y:S01]  /*76d0*/  @P1 VIADD R4, R4, 0x98 ;  /* 0x0000009804041836 */ /* 0x000fe20000000000 */
[----:B------:R-:W-:Y:S04]  /*76e0*/  USEL UR52, UR4, URZ, UP0 ;  /* 0x000000ff04347287 */ /* 0x000fe80008000000 */
[----:B------:R-:W-:Y:S04]  /*76f0*/  @P1 PRMT R0, R0, 0x654, R4 ;  /* 0x0000065400001816 */ /* 0x000fe80000000004 */
[----:B------:R2:W-:Y:S04]  /*7700*/  @P1 SYNCS.ARRIVE.TRANS64.RED.A1T0 RZ, [R0+URZ], RZ ;  /* 0x000000ff00ff19a7 */ /* 0x0005e800081004ff */
.L_x_122:
[----:B------:R-:W3:Y:S01]  /*7710*/  @P1 SYNCS.PHASECHK.TRANS64.TRYWAIT P0, [R2+URZ+0x80], R3 ;  /* 0x00008003020015a7 */ /* 0x000ee200080011ff */
[----:B------:R-:W-:Y:S01]  /*7720*/  BSSY B1, `(.L_x_123) ;  /* 0x0000012000017945 */ /* 0x000fe20003800000 */
[----:B---3--:R-:W-:Y:S03]  /*7730*/  @P1 SEL R67, RZ, 0x1, !P0 ;  /* 0x00000001ff431807 */ /* 0x008fe60004000000 */
[----:B------:R-:W-:Y:S05]  /*7740*/  @!P1 BRA `(.L_x_124) ;  /* 0x00000000003c9947 */ /* 0x000fea0003800000 */
[----:B------:R-:W-:Y:S01]  /*7750*/  ISETP.NE.AND P1, PT, R69, RZ, PT ;  /* 0x000000ff4500720c */ /* 0x000fe20003f25270 */
[----:B------:R-:W-:Y:S01]  /*7760*/  BSSY B0, `(.L_x_125) ;  /* 0x0000009000007945 */ /* 0x000fe20003800000 */
[----:B------:R-:W-:Y:S11]  /*7770*/  ISETP.NE.AND P0, PT, R67, RZ, PT ;  /* 0x000000ff4300720c */ /* 0x000ff60003f05270 */
[----:B------:R-:W-:Y:S05]  /*7780*/  @P1 IMAD R65, R65, 0x1000, R66 ;  /* 0x0000100041411824 */ /* 0x000fea00078e0242 */
[----:B-12---:R-:W-:Y:S05]  /*7790*/  @P1 IADD3 R0, PT, PT, R65, UR45, RZ ;  /* 0x0000002d41001c10 */ /* 0x006fea000fffe0ff */
[----:B------:R-:W-:Y:S01]  /*77a0*/  @P1 IMAD.IADD R0, R63, 0x1, R0 ;  /* 0x000000013f001824 */ /* 0x000fe200078e0200 */
[----:B------:R-:W-:Y:S06]  /*77b0*/  @P0 BRA `(.L_x_126) ;  /* 0x00000000000c0947 */ /* 0x000fec0003800000 */
[----:B------:R-:W-:Y:S04]  /*77c0*/  SHF.L.U32 R68, R68, 0x1f, RZ ;  /* 0x0000001f44447819 */ /* 0x000fe800000006ff */
[----:B------:R-:W1:Y:S02]  /*77d0*/  SYNCS.PHASECHK.TRANS64.TRYWAIT P0, [R2+URZ+0x80], R68 ;  /* 0x00008044020075a7 */ /* 0x000e6400080011ff */
[----:B-1----:R-:W-:Y:S05]  /*77e0*/  @!P0 BRA `(.L_x_127) ;  /* 0x00000018000c8947 */ /* 0x002fea0003800000 */
.L_x_126:
[----:B------:R-:W-:Y:S05]  /*77f0*/  BSYNC B0 ;  /* 0x0000000000007941 */ /* 0x000fea0003800000 */
.L_x_125:
[----:B------:R-:W-:Y:S11]  /*7800*/  ISETP.NE.AND P0, PT, R69, RZ, PT ;  /* 0x000000ff4500720c */ /* 0x000ff60003f05270 */
[----:B------:R-:W-:Y:S02]  /*7810*/  @!UPT UIADD3 URZ, UPT, UPT, URZ, URZ, URZ ;  /* 0x000000fffffff290 */ /* 0x000fe4000fffe0ff */
[----:B------:R3:W4:Y:S04]  /*7820*/  @P0 LDS.128 R28, [R65+UR45+0x200] ;  /* 0x0002002d411c0984 */ /* 0x0007280008000c00 */
[----:B------:R3:W2:Y:S02]  /*7830*/  @P0 LDS.128 R36, [R0+0x200] ;  /* 0x0002000000240984 */ /* 0x0006a40000000c00 */
.L_x_124:
[----:B------:R-:W-:Y:S05]  /*7840*/  BSYNC B1 ;  /* 0x0000000000017941 */ /* 0x000fea0003800000 */
.L_x_123:
[----:B-123--:R-:W-:Y:S05]  /*7850*/  VIADD R0, R25, 0x10 ;  /* 0x0000001019007836 */ /* 0x00efea0000000000 */
[----:B------:R-:W-:Y:S04]  /*7860*/  SHF.R.U32.HI R0, RZ, 0x15, R0 ;  /* 0x00000015ff007819 */ /* 0x000fe80000011600 */
[----:B------:R-:W-:Y:S11]  /*7870*/  LOP3.LUT P0, RZ, R0, 0x3, R47, 0x48, !PT ;  /* 0x0000000300ff7812 */ /* 0x000ff6000780482f */
[----:B------:R-:W-:Y:S02]  /*7880*/  @!UPT UIADD3 URZ, UPT, UPT, URZ, URZ, URZ ;  /* 0x000000fffffff290 */ /* 0x000fe4000fffe0ff */
[----:B------:R-:W-:Y:S05]  /*7890*/  @!P0 BRA `(.L_x_128) ;  /* 0x0000000000408947 */ /* 0x000fea0003800000 */
[----:B------:R-:W1:Y:S01]  /*78a0*/  LDCU.64 UR8, c[0x4][0x70] ;  /* 0x01000e00ff0877ac */ /* 0x000e620008000a00 */
[----:B------:R-:W-:Y:S01]  /*78b0*/  MOV R3, 0x0 ;  /* 0x0000000000037802 */ /* 0x000fe20000000f00 */
[----:B------:R-:W-:Y:S02]  /*78c0*/  HFMA2 R12, -RZ, RZ, 0, 5.9604644775390625e-08 ;  /* 0x00000001ff0c7431 */ /* 0x000fe400000001ff */
[----:B------:R-:W-:Y:S02]  /*78d0*/  IMAD.MOV.U32 R8, RZ, RZ, 0x192 ;  /* 0x00000192ff087424 */ /* 0x000fe400078e00ff */
[----:B------:R-:W-:Y:S01]  /*78e0*/  IMAD.MOV.U32 R13, RZ, RZ, RZ ;  /* 0x000000ffff0d7224 */ /* 0x000fe200078e00ff */
[----:B------:R-:W2:Y:S01]  /*78f0*/  LDCU.64 UR6, c[0x4][0x78] ;  /* 0x01000f00ff0677ac */ /* 0x000ea20008000a00 */
[----:B------:R-:W3:Y:S01]  /*7900*/  LDC.64 R2, c[0x4][R3] ;  /* 0x0100000003027b82 */ /* 0x000ee20000000a00 */
[----:B------:R-:W5:Y:S01]  /*7910*/  LDCU.64 UR4, c[0x4][0x10] ;  /* 0x01000200ff0477ac */ /* 0x000f620008000a00 */
[----:B-1----:R-:W-:Y:S01]  /*7920*/  MOV R5, UR9 ;  /* 0x0000000900057c02 */ /* 0x002fe20008000f00 */
[----:B------:R-:W-:Y:S01]  /*7930*/  IMAD.U32 R4, RZ, RZ, UR8 ;  /* 0x00000008ff047e24 */ /* 0x000fe2000f8e00ff */
[----:B--2---:R-:W-:Y:S01]  /*7940*/  MOV R7, UR7 ;  /* 0x0000000700077c02 */ /* 0x004fe20008000f00 */
[----:B------:R-:W-:Y:S01]  /*7950*/  IMAD.U32 R6, RZ, RZ, UR6 ;  /* 0x00000006ff067e24 */ /* 0x000fe2000f8e00ff */
[----:B-----5:R-:W-:Y:S01]  /*7960*/  MOV R11, UR5 ;  /* 0x00000005000b7c02 */ /* 0x020fe20008000f00 */
[----:B------:R-:W-:Y:S02]  /*7970*/  IMAD.U32 R10, RZ, RZ, UR4 ;  /* 0x00000004ff0a7e24 */ /* 0x000fe4000f8e00ff */
[----:B------:R-:W-:Y:S07]  /*7980*/  LEPC R20, `(.L_x_128) ;  /* 0x000000001014794e */ /* 0x000fee0000000000 */
[----:B---34-:R-:W-:Y:S05]  /*7990*/  CALL.ABS.NOINC R2 ;  /* 0x0000000002007343 */ /* 0x018fea0003c00000 */
.L_x_128:
[----:B------:R-:W-:Y:S01]  /*79a0*/  ISETP.NE.AND P0, PT, R58, RZ, PT ;  /* 0x000000ff3a00720c */ /* 0x000fe20003f05270 */
[----:B------:R-:W-:Y:S05]  /*79b0*/  WARPSYNC.ALL ;  /* 0x0000000000007948 */ /* 0x000fea0003800000 */
[----:B------:R-:W-:Y:S01]  /*79c0*/  R2UR UR4, R25 ;  /* 0x00000000190472ca */ /* 0x000fe200000e0000 */
[----:B------:R-:W-:Y:S01]  /*79d0*/  BSSY.RECONVERGENT B0, `(.L_x_129) ;  /* 0x000005b000007945 */ /* 0x000fe20003800200 */
[C---:B----4-:R-:W-:Y:S02]  /*79e0*/  SHF.L.U32 R0, R28.reuse, 0x10, RZ ;  /* 0x000000101c007819 */ /* 0x050fe400000006ff */
[----:B------:R-:W-:Y:S02]  /*79f0*/  LOP3.LUT R2, R28, 0xffff0000, RZ, 0xc0, !PT ;  /* 0xffff00001c027812 */ /* 0x000fe400078ec0ff */
[C---:B------:R-:W-:Y:S02]  /*7a00*/  SHF.L.U32 R20, R29.reuse, 0x10, RZ ;  /* 0x000000101d147819 */ /* 0x040fe400000006ff */
[----:B------:R-:W-:Y:S02]  /*7a10*/  LOP3.LUT R21, R29, 0xffff0000, RZ, 0xc0, !PT ;  /* 0xffff00001d157812 */ /* 0x000fe400078ec0ff */
[C---:B------:R-:W-:Y:S02]  /*7a20*/  SHF.L.U32 R25, R30.reuse, 0x10, RZ ;  /* 0x000000101e197819 */ /* 0x040fe400000006ff */
[----:B------:R-:W-:Y:S01]  /*7a30*/  LOP3.LUT R27, R30, 0xffff0000, RZ, 0xc0, !PT ;  /* 0xffff00001e1b7812 */ /* 0x000fe200078ec0ff */
[----:B------:R-:W1:Y:S01]  /*7a40*/  LDTM.x16 R4, tmem[UR4+0x10] ;  /* 0x00001004000479ee */ /* 0x000e620008240000 */
[C---:B------:R-:W-:Y:S01]  /*7a50*/  SHF.L.U32 R28, R31.reuse, 0x10, RZ ;  /* 0x000000101f1c7819 */ /* 0x040fe200000006ff */
[----:B------:R-:W-:Y:S01]  /*7a60*/  NOP ;  /* 0x0000000000007918 */ /* 0x000fe20000000000 */
[----:B------:R-:W-:Y:S02]  /*7a70*/  LOP3.LUT R29, R31, 0xffff0000, RZ, 0xc0, !PT ;  /* 0xffff00001f1d7812 */ /* 0x000fe400078ec0ff */
[C---:B------:R-:W-:Y:S02]  /*7a80*/  SHF.L.U32 R30, R36.reuse, 0x10, RZ ;  /* 0x00000010241e7819 */ /* 0x040fe400000006ff */
[----:B------:R-:W-:Y:S02]  /*7a90*/  LOP3.LUT R31, R36, 0xffff0000, RZ, 0xc0, !PT ;  /* 0xffff0000241f7812 */ /* 0x000fe400078ec0ff */
[C---:B------:R-:W-:Y:S02]  /*7aa0*/  SHF.L.U32 R32, R37.reuse, 0x10, RZ ;  /* 0x0000001025207819 */ /* 0x040fe400000006ff */
[----:B------:R-:W-:Y:S02]  /*7ab0*/  LOP3.LUT R33, R37, 0xffff0000, RZ, 0xc0, !PT ;  /* 0xffff000025217812 */ /* 0x000fe400078ec0ff */
[C---:B------:R-:W-:Y:S02]  /*7ac0*/  SHF.L.U32 R34, R38.reuse, 0x10, RZ ;  /* 0x0000001026227819 */ /* 0x040fe400000006ff */
[----:B------:R-:W-:Y:S02]  /*7ad0*/  LOP3.LUT R35, R38, 0xffff0000, RZ, 0xc0, !PT ;  /* 0xffff000026237812 */ /* 0x000fe400078ec0ff */
[----:B------:R-:W-:Y:S02]  /*7ae0*/  IADD3 R53, PT, PT, R53, 0x100, RZ ;  /* 0x0000010035357810 */ /* 0x000fe40007ffe0ff */
[----:B------:R-:W-:Y:S02]  /*7af0*/  SHF.L.U32 R36, R39, 0x10, RZ ;  /* 0x0000001027247819 */ /* 0x000fe400000006ff */
[----:B------:R-:W-:Y:S02]  /*7b00*/  LOP3.LUT R53, R53, 0xfefffff8, RZ, 0xc0, !PT ;  /* 0xfefffff835357812 */ /* 0x000fe400078ec0ff */
[----:B------:R-:W-:Y:S01]  /*7b10*/  LOP3.LUT R37, R39, 0xffff0000, RZ, 0xc0, !PT ;  /* 0xffff000027257812 */ /* 0x000fe200078ec0ff */
[C---:B-1----:R-:W-:Y:S01]  /*7b20*/  FMUL R4, R24.reuse, R4 ;  /* 0x0000000418047220 */ /* 0x042fe20000400000 */
[----:B------:R1:W-:Y:S01]  /*7b30*/  SYNCS.ARRIVE.TRANS64.RED.A1T0 RZ, [R53+URZ], RZ ;  /* 0x000000ff35ff79a7 */ /* 0x0003e200081004ff */
[C---:B------:R-:W-:Y:S01]  /*7b40*/  FMUL R5, R24.reuse, R5 ;  /* 0x0000000518057220 */ /* 0x040fe20000400000 */
[----:B------:R-:W-:Y:S01]  /*7b50*/  FMUL R6, R24, R6 ;  /* 0x0000000618067220 */ /* 0x000fe20000400000 */
[----:B------:R-:W-:Y:S01]  /*7b60*/  FFMA R4, R26, R0, R4 ;  /* 0x000000001a047223 */ /* 0x000fe20000000004 */
[----:B------:R-:W-:Y:S01]  /*7b70*/  FMUL R0, R24, R7 ;  /* 0x0000000718007220 */ /* 0x000fe20000400000 */
[C---:B------:R-:W-:Y:S01]  /*7b80*/  FFMA R5, R26.reuse, R2, R5 ;  /* 0x000000021a057223 */ /* 0x040fe20000000005 */
[----:B------:R-:W-:Y:S01]  /*7b90*/  FFMA R6, R26, R20, R6 ;  /* 0x000000141a067223 */ /* 0x000fe20000000006 */
[----:B------:R-:W-:Y:S01]  /*7ba0*/  FMUL R2, R24, R8 ;  /* 0x0000000818027220 */ /* 0x000fe20000400000 */
[----:B------:R-:W-:Y:S01]  /*7bb0*/  FFMA R0, R26, R21, R0 ;  /* 0x000000151a007223 */ /* 0x000fe20000000000 */
[C---:B------:R-:W-:Y:S01]  /*7bc0*/  FMUL R3, R24.reuse, R9 ;  /* 0x0000000918037220 */ /* 0x040fe20000400000 */
[----:B------:R-:W-:Y:S01]  /*7bd0*/  F2FP.BF16.F32.PACK_AB R4, R5, R4 ;  /* 0x000000040504723e */ /* 0x000fe200000010ff */
[C---:B------:R-:W-:Y:S01]  /*7be0*/  FMUL R7, R24.reuse, R10 ;  /* 0x0000000a18077220 */ /* 0x040fe20000400000 */
[----:B------:R-:W-:Y:S01]  /*7bf0*/  FMUL R11, R24, R11 ;  /* 0x0000000b180b7220 */ /* 0x000fe20000400000 */
[----:B------:R-:W-:Y:S01]  /*7c00*/  F2FP.BF16.F32.PACK_AB R5, R0, R6 ;  /* 0x000000060005723e */ /* 0x000fe200000010ff */
[----:B------:R-:W-:Y:S01]  /*7c10*/  FFMA R2, R26, R25, R2 ;  /* 0x000000191a027223 */ /* 0x000fe20000000002 */
[----:B------:R-:W-:Y:S01]  /*7c20*/  FMUL R8, R24, R12 ;  /* 0x0000000c18087220 */ /* 0x000fe20000400000 */
[----:B------:R-:W-:Y:S01]  /*7c30*/  MOV R0, UR44 ;  /* 0x0000002c00007c02 */ /* 0x000fe20008000f00 */
[----:B------:R-:W-:Y:S01]  /*7c40*/  FFMA R3, R26, R27, R3 ;  /* 0x0000001b1a037223 */ /* 0x000fe20000000003 */
[----:B------:R-:W-:Y:S01]  /*7c50*/  FMUL R9, R24, R13 ;  /* 0x0000000d18097220 */ /* 0x000fe20000400000 */
[----:B------:R-:W-:Y:S01]  /*7c60*/  FFMA R7, R26, R28, R7 ;  /* 0x0000001c1a077223 */ /* 0x000fe20000000007 */
[----:B------:R-:W-:Y:S01]  /*7c70*/  FMUL R10, R24, R14 ;  /* 0x0000000e180a7220 */ /* 0x000fe20000400000 */
[----:B------:R-:W-:Y:S01]  /*7c80*/  FFMA R11, R26, R29, R11 ;  /* 0x0000001d1a0b7223 */ /* 0x000fe2000000000b */
[----:B------:R-:W-:Y:S01]  /*7c90*/  FMUL R15, R24, R15 ;  /* 0x0000000f180f7220 */ /* 0x000fe20000400000 */
[----:B------:R-:W-:Y:S01]  /*7ca0*/  FFMA R8, R26, R30, R8 ;  /* 0x0000001e1a087223 */ /* 0x000fe20000000008 */
[----:B------:R-:W-:Y:S01]  /*7cb0*/  LEA R0, R0, R44, 0xb ;  /* 0x0000002c00007211 */ /* 0x000fe200078e58ff */
[----:B------:R-:W-:Y:S01]  /*7cc0*/  FMUL R12, R24, R16 ;  /* 0x00000010180c7220 */ /* 0x000fe20000400000 */
[----:B------:R-:W-:Y:S01]  /*7cd0*/  FFMA R9, R26, R31, R9 ;  /* 0x0000001f1a097223 */ /* 0x000fe20000000009 */
[----:B------:R-:W-:Y:S01]  /*7ce0*/  FMUL R13, R24, R17 ;  /* 0x00000011180d7220 */ /* 0x000fe20000400000 */
[----:B------:R-:W-:Y:S01]  /*7cf0*/  FFMA R10, R26, R32, R10 ;  /* 0x000000201a0a7223 */ /* 0x000fe2000000000a */
[----:B------:R-:W-:Y:S01]  /*7d00*/  FMUL R14, R24, R18 ;  /* 0x00000012180e7220 */ /* 0x000fe20000400000 */
[----:B------:R-:W-:Y:S01]  /*7d10*/  FFMA R15, R26, R33, R15 ;  /* 0x000000211a0f7223 */ /* 0x000fe2000000000f */
[----:B------:R-:W-:Y:S01]  /*7d20*/  FMUL R19, R24, R19 ;  /* 0x0000001318137220 */ /* 0x000fe20000400000 */
[----:B------:R-:W-:Y:S01]  /*7d30*/  F2FP.BF16.F32.PACK_AB R6, R3, R2 ;  /* 0x000000020306723e */ /* 0x000fe200000010ff */
[C---:B------:R-:W-:Y:S01]  /*7d40*/  FFMA R12, R26.reuse, R34, R12 ;  /* 0x000000221a0c7223 */ /* 0x040fe2000000000c */
[----:B------:R-:W-:Y:S01]  /*7d50*/  F2FP.BF16.F32.PACK_AB R7, R11, R7 ;  /* 0x000000070b07723e */ /* 0x000fe200000010ff */
[----:B------:R-:W-:Y:S01]  /*7d60*/  FFMA R13, R26, R35, R13 ;  /* 0x000000231a0d7223 */ /* 0x000fe2000000000d */
[----:B------:R-:W-:Y:S01]  /*7d70*/  LEA R0, R0, UR45, 0x1 ;  /* 0x0000002d00007c11 */ /* 0x000fe2000f8e08ff */
[C---:B------:R-:W-:Y:S01]  /*7d80*/  FFMA R14, R26.reuse, R36, R14 ;  /* 0x000000241a0e7223 */ /* 0x040fe2000000000e */
[----:B------:R-:W-:Y:S01]  /*7d90*/  FFMA R19, R26, R37, R19 ;  /* 0x000000251a137223 */ /* 0x000fe20000000013 */
[----:B------:R-:W-:Y:S02]  /*7da0*/  F2FP.BF16.F32.PACK_AB R8, R9, R8 ;  /* 0x000000080908723e */ /* 0x000fe400000010ff */
        /* <DEDUP_REMOVED lines=15> */
[----:B------:R-:W-:Y:S02]  /*7ea0*/  ULEA UR5, UR44, UR45, 0xc ;  /* 0x0000002d2c057291 */ /* 0x000fe4000f8e60ff */
[----:B------:R-:W-:Y:S02]  /*7eb0*/  UIADD3 UR13, UPT, UPT, UR49, 0x10, URZ ;  /* 0x00000010310d7890 */ /* 0x000fe4000fffe0ff */
[----:B------:R-:W-:Y:S02]  /*7ec0*/  UIADD3 UR12, UPT, UPT, UR5, 0x200, URZ ;  /* 0x00000200050c7890 */ /* 0x000fe4000fffe0ff */
[----:B------:R-:W-:Y:S01]  /*7ed0*/  UIADD3 UR8, UPT, UPT, UR5, 0xa00, URZ ;  /* 0x00000a0005087890 */ /* 0x000fe2000fffe0ff */
[----:B------:R-:W-:Y:S01]  /*7ee0*/  UMOV UR14, UR50 ;  /* 0x00000032000e7c82 */ /* 0x000fe20008000000 */
[----:B------:R-:W-:Y:S01]  /*7ef0*/  UMOV UR15, UR36 ;  /* 0x00000024000f7c82 */ /* 0x000fe20008000000 */
[----:B------:R-:W-:Y:S01]  /*7f00*/  UIADD3 UR9, UPT, UPT, UR49, 0x30, URZ ;  /* 0x0000003031097890 */ /* 0x000fe2000fffe0ff */
[----:B------:R-:W-:Y:S01]  /*7f10*/  UMOV UR10, UR50 ;  /* 0x00000032000a7c82 */ /* 0x000fe20008000000 */
[----:B------:R-:W-:Y:S01]  /*7f20*/  UMOV UR11, UR36 ;  /* 0x00000024000b7c82 */ /* 0x000fe20008000000 */
[----:B--2---:R-:W-:Y:S04]  /*7f30*/  UIADD3 UR4, UP0, UPT, UR6, 0x680, URZ ;  /* 0x0000068006047890 */ /* 0x004fe8000ff1e0ff */
[----:B------:R-:W-:Y:S09]  /*7f40*/  UIADD3.X UR5, UPT, UPT, URZ, UR7, URZ, UP0, !UPT ;  /* 0x00000007ff057290 */ /* 0x000ff200087fe4ff */
[----:B------:R2:W-:Y:S01]  /*7f50*/  UTMASTG.3D [UR12], [UR4] ;  /* 0x0000000c040073b5 */ /* 0x0005e20008010000 */
[----:B------:R2:W-:Y:S02]  /*7f60*/  UTMASTG.3D [UR8], [UR4] ;  /* 0x00000008040073b5 */ /* 0x0005e40008010000 */
[----:B--2---:R0:W-:Y:S02]  /*7f70*/  UTMACMDFLUSH ;  /* 0x00000000000079b7 */ /* 0x0041e40000000000 */
.L_x_130:
[----:B------:R-:W-:Y:S05]  /*7f80*/  BSYNC.RECONVERGENT B0 ;  /* 0x0000000000007941 */ /* 0x000fea0003800200 */
.L_x_129:
[----:B------:R-:W-:Y:S01]  /*7f90*/  UIADD3 UR4, UPT, UPT, UR44, 0x1, URZ ;  /* 0x000000012c047890 */ /* 0x000fe2000fffe0ff */
[----:B------:R-:W-:Y:S03]  /*7fa0*/  BSSY.RECONVERGENT B0, `(.L_x_131) ;  /* 0x0000008000007945 */ /* 0x000fe60003800200 */
[----:B------:R-:W-:Y:S04]  /*7fb0*/  UISETP.NE.AND UP0, UPT, UR4, 0x3, UPT ;  /* 0x000000030400788c */ /* 0x000fe8000bf05270 */
[----:B------:R-:W-:Y:S02]  /*7fc0*/  UISETP.EQ.XOR UP1, UPT, UR46, 0x3, !UP0 ;  /* 0x000000032e00788c */ /* 0x000fe4000c722a70 */
[----:B------:R-:W-:Y:S02]  /*7fd0*/  USEL UR47, UR4, URZ, UP0 ;  /* 0x000000ff042f7287 */ /* 0x000fe40008000000 */
[----:B------:R-:W-:Y:S04]  /*7fe0*/  USEL UR5, URZ, 0x1, !UP1 ;  /* 0x00000001ff057887 */ /* 0x000fe8000c800000 */
[----:B------:R-:W-:Y:S01]  /*7ff0*/  ULOP3.LUT UR54, UR54, UR5, URZ, 0x3c, !UPT ;  /* 0x0000000536367292 */ /* 0x000fe2000f8e3cff */
[----:B------:R-:W-:Y:S11]  /*8000*/  @P0 BRA `(.L_x_132) ;  /* 0x0000000000040947 */ /* 0x000ff60003800000 */
[----:B------:R-:W-:Y:S04]  /*8010*/  DEPBAR.LE SB0, 0x1 ;  /* 0x000080400000791a */ /* 0x000fe80000000000 */
.L_x_132:
[----:B------:R-:W-:Y:S05]  /*8020*/  BSYNC.RECONVERGENT B0 ;  /* 0x0000000000007941 */ /* 0x000fea0003800200 */
.L_x_131:
[----:B------:R-:W-:Y:S01]  /*8030*/  BAR.SYNC.DEFER_BLOCKING 0x1, 0x80 ;  /* 0x0042000000007b1d */ /* 0x000fe20000010000 */
[----:B------:R-:W-:Y:S01]  /*8040*/  UISETP.NE.AND UP0, UPT, UR53, -0x2, UPT ;  /* 0xfffffffe3500788c */ /* 0x000fe2000bf05270 */
[----:B------:R-:W-:Y:S08]  /*8050*/  IADD3 R22, PT, PT, R22, 0x1, RZ ;  /* 0x0000000116167810 */ /* 0x000ff00007ffe0ff */
[----:B------:R-:W-:Y:S05]  /*8060*/  BRA.U !UP0, `(.L_x_133) ;  /* 0x0000000108287547 */ /* 0x000fea000b800000 */
[----:B------:R-:W-:Y:S01]  /*8070*/  ISETP.NE.AND P0, PT, R62, RZ, PT ;  /* 0x000000ff3e00720c */ /* 0x000fe20003f05270 */
[----:B------:R-:W-:Y:S01]  /*8080*/  IMAD.U32 R2, RZ, RZ, UR52 ;  /* 0x00000034ff027e24 */ /* 0x000fe2000f8e00ff */
[----:B------:R-:W-:Y:S01]  /*8090*/  UIADD3 UR4, UPT, UPT, UR52, 0x1, URZ ;  /* 0x0000000134047890 */ /* 0x000fe2000fffe0ff */
[----:B-1----:R-:W-:Y:S03]  /*80a0*/  IMAD.U32 R0, RZ, RZ, UR55 ;  /* 0x00000037ff007e24 */ /* 0x002fe6000f8e00ff */
[----:B------:R-:W-:Y:S04]  /*80b0*/  UISETP.NE.AND UP0, UPT, UR4, 0x3, UPT ;  /* 0x000000030400788c */ /* 0x000fe8000bf05270 */
[----:B------:R-:W-:Y:S03]  /*80c0*/  USEL UR52, UR4, URZ, UP0 ;  /* 0x000000ff04347287 */ /* 0x000fe60008000000 */
[----:B------:R-:W-:Y:S05]  /*80d0*/  @P0 LEA R2, R2, UR45, 0x3 ;  /* 0x0000002d02020c11 */ /* 0x000fea000f8e18ff */
[----:B------:R-:W-:Y:S05]  /*80e0*/  @P0 VIADD R2, R2, 0x98 ;  /* 0x0000009802020836 */ /* 0x000fea0000000000 */
[----:B------:R-:W-:Y:S04]  /*80f0*/  @P0 PRMT R0, R0, 0x654, R2 ;  /* 0x0000065400000816 */ /* 0x000fe80000000002 */
[----:B------:R2:W-:Y:S03]  /*8100*/  @P0 SYNCS.ARRIVE.TRANS64.RED.A1T0 RZ, [R0+URZ], RZ ;  /* 0x000000ff00ff09a7 */ /* 0x0005e600081004ff */
.L_x_133:
[----:B------:R-:W-:Y:S01]  /*8110*/  R2UR UR6, R61 ;  /* 0x000000003d0672ca */ /* 0x000fe200000e0000 */
[----:B------:R-:W-:Y:S01]  /*8120*/  UIADD3 UR53, UPT, UPT, UR53, 0x2, URZ ;  /* 0x0000000235357890 */ /* 0x000fe2000fffe0ff */
[----:B------:R-:W-:Y:S02]  /*8130*/  R2UR UR5, R50 ;  /* 0x00000000320572ca */ /* 0x000fe400000e0000 */
[----:B------:R-:W-:Y:S02]  /*8140*/  R2UR UR4, R51 ;  /* 0x00000000330472ca */ /* 0x000fe400000e0000 */
[----:B------:R-:W-:Y:S02]  /*8150*/  R2UR UR36, R59 ;  /* 0x000000003b2472ca */ /* 0x000fe400000e0000 */
[----:B------:R-:W-:Y:S02]  /*8160*/  ISETP.NE.AND P0, PT, R55, 0x2, PT ;  /* 0x000000023700780c */ /* 0x000fe40003f05270 */
[----:B------:R-:W-:Y:S02]  /*8170*/  ISETP.NE.AND P1, PT, R22, 0x4, PT ;  /* 0x000000041600780c */ /* 0x000fe40003f25270 */
[----:B------:R-:W-:Y:S01]  /*8180*/  SEL R2, RZ, 0x1, P0 ;  /* 0x00000001ff027807 */ /* 0x000fe20000000000 */
[----:B------:R-:W-:Y:S01]  /*8190*/  UISETP.NE.AND UP0, UPT, UR6, URZ, UPT ;  /* 0x000000ff0600728c */ /* 0x000fe2000bf05270 */
[----:B-12---:R-:W-:Y:S01]  /*81a0*/  SEL R0, RZ, 0x1, P1 ;  /* 0x00000001ff007807 */ /* 0x006fe20000800000 */
[----:B------:R-:W-:Y:S01]  /*81b0*/  UIADD3 UR26, UPT, UPT, UR37, UR5, URZ ;  /* 0x00000005251a7290 */ /* 0x000fe2000fffe0ff */
[----:B------:R-:W-:Y:S01]  /*81c0*/  LOP3.LUT R56, R56, R2, RZ, 0x3c, !PT ;  /* 0x0000000238387212 */ /* 0x000fe200078e3cff */
[----:B------:R-:W-:Y:S01]  /*81d0*/  UIADD3 UR27, UPT, UPT, UR38, UR4, URZ ;  /* 0x00000004261b7290 */ /* 0x000fe2000fffe0ff */
[----:B------:R-:W-:Y:S02]  /*81e0*/  LOP3.LUT R57, R57, R0, RZ, 0x3c, !PT ;  /* 0x0000000039397212 */ /* 0x000fe400078e3cff */
[----:B------:R-:W-:Y:S02]  /*81f0*/  SEL R55, R55, RZ, P0 ;  /* 0x000000ff37377207 */ /* 0x000fe40000000000 */
[----:B------:R-:W-:Y:S01]  /*8200*/  SEL R22, R22, RZ, P1 ;  /* 0x000000ff16167207 */ /* 0x000fe20000800000 */
[----:B------:R-:W-:Y:S06]  /*8210*/  BRA.U UP0, `(.L_x_134) ;  /* 0xffffffdd00447547 */ /* 0x000fec000b83ffff */
[----:B------:R-:W-:-:S13]  /*8220*/  R2UR UR4, R52 ;  /* 0x00000000340472ca */ /* 0x000fda00000e0000 */
[----:B------:R-:W-:-:S09]  /*8230*/  UISETP.NE.AND UP0, UPT, UR4, URZ, UPT ;  /* 0x000000ff0400728c */ /* 0x000fd2000bf05270 */
[----:B------:R-:W-:Y:S05]  /*8240*/  BRA.U !UP0, `(.L_x_135) ;  /* 0x0000000108487547 */ /* 0x000fea000b800000 */
[----:B------:R-:W1:Y:S02]  /*8250*/  LDCU.64 UR4, c[0x0][0x890] ;  /* 0x00011200ff0477ac */ /* 0x000e640008000a00 */
[----:B-1----:R-:W-:-:S04]  /*8260*/  UISETP.NE.U32.AND UP0, UPT, UR4, URZ, UPT ;  /* 0x000000ff0400728c */ /* 0x002fc8000bf05070 */
[----:B------:R-:W-:-:S09]  /*8270*/  UISETP.NE.AND.EX UP0, UPT, UR5, URZ, UPT, UP0 ;  /* 0x000000ff0500728c */ /* 0x000fd2000bf05300 */
[----:B------:R-:W-:Y:S05]  /*8280*/  BRA.U UP0, `(.L_x_136) ;  /* 0x00000001000c7547 */ /* 0x000fea000b800000 */
[----:B------:R-:W-:-:S13]  /*8290*/  FSETP.NEU.AND P0, PT, R26, RZ, PT ;  /* 0x000000ff1a00720b */ /* 0x000fda0003f0d000 */
[----:B------:R-:W-:Y:S05]  /*82a0*/  @!P0 EXIT ;  /* 0x000000000000894d */ /* 0x000fea0003800000 */
[----:B------:R-:W-:Y:S05]  /*82b0*/  BRA `(.L_x_135) ;  /* 0x00000000002c7947 */ /* 0x000fea0003800000 */
.L_x_136:
[----:B------:R-:W-:Y:S01]  /*82c0*/  ISETP.NE.AND P0, PT, R54, RZ, PT ;  /* 0x000000ff3600720c */ /* 0x000fe20003f05270 */
[----:B------:R-:W-:-:S12]  /*82d0*/  BSSY.RECONVERGENT B0, `(.L_x_135) ;  /* 0x0000009000007945 */ /* 0x000fd80003800200 */
[----:B------:R-:W-:Y:S05]  /*82e0*/  @P0 BRA `(.L_x_137) ;  /* 0x0000000000140947 */ /* 0x000fea0003800000 */
[----:B------:R-:W1:Y:S02]  /*82f0*/  LDCU.64 UR4, c[0x0][0x888] ;  /* 0x00011100ff0477ac */ /* 0x000e640008000a00 */
[----:B-1----:R-:W-:-:S04]  /*8300*/  ISETP.NE.U32.AND P0, PT, RZ, UR4, PT ;  /* 0x00000004ff007c0c */ /* 0x002fc8000bf05070 */
[----:B------:R-:W-:-:S13]  /*8310*/  ISETP.NE.AND.EX P0, PT, RZ, UR5, PT, P0 ;  /* 0x00000005ff007c0c */ /* 0x000fda000bf05300 */
[----:B------:R-:W-:Y:S05]  /*8320*/  @!P0 EXIT ;  /* 0x000000000000894d */ /* 0x000fea0003800000 */
[----:B------:R-:W-:Y:S05]  /*8330*/  BRA `(.L_x_138) ;  /* 0x0000000000087947 */ /* 0x000fea0003800000 */
.L_x_137:
[----:B------:R-:W-:-:S13]  /*8340*/  FSETP.NEU.AND P0, PT, R26, RZ, PT ;  /* 0x000000ff1a00720b */ /* 0x000fda0003f0d000 */
[----:B------:R-:W-:Y:S05]  /*8350*/  @!P0 EXIT ;  /* 0x000000000000894d */ /* 0x000fea0003800000 */
.L_x_138:
[----:B------:R-:W-:Y:S05]  /*8360*/  BSYNC.RECONVERGENT B0 ;  /* 0x0000000000007941 */ /* 0x000fea0003800200 */
.L_x_135:
[----:B------:R-:W-:Y:S01]  /*8370*/  ULEA UR4, UR52, UR45, 0x3 ;  /* 0x0000002d34047291 */ /* 0x000fe2000f8e18ff */
[----:B------:R-:W-:-:S04]  /*8380*/  DEPBAR.LE SB0, 0x0 ;  /* 0x000080000000791a */ /* 0x000fc80000000000 */
[----:B------:R-:W-:-:S04]  /*8390*/  UIADD3 UR4, UPT, UPT, UR4, 0x98, URZ ;  /* 0x0000009804047890 */ /* 0x000fc8000fffe0ff */
[----:B------:R-:W-:-:S09]  /*83a0*/  UPRMT UR4, UR55, 0x654, UR4 ;  /* 0x0000065437047896 */ /* 0x000fd20008000004 */
[----:B------:R-:W-:Y:S01]  /*83b0*/  SYNCS.ARRIVE.TRANS64.RED.A1T0 RZ, [UR4], RZ ;  /* 0x000000ffffff79a7 */ /* 0x000fe20008100404 */
[----:B------:R-:W-:Y:S05]  /*83c0*/  EXIT ;  /* 0x000000000000794d */ /* 0x000fea0003800000 */
.L_x_24:
[----:B---3--:R3:W4:Y:S02]  /*83d0*/  SYNCS.PHASECHK.TRANS64.TRYWAIT P0, [R0+URZ+0x130], R2 ;  /* 0x00013002000075a7 */ /* 0x00872400080011ff */
[----:B----4-:R-:W-:Y:S05]  /*83e0*/  @!P0 NANOSLEEP.SYNCS 0x989680 ;  /* 0x009896800000895d */ /* 0x010fea0003900000 */
[----:B------:R-:W4:Y:S02]  /*83f0*/  @!P0 SYNCS.PHASECHK.TRANS64 P0, [R0+URZ+0x130], R2 ;  /* 0x00013002000085a7 */ /* 0x000f2400080010ff */
[----:B----4-:R-:W-:Y:S05]  /*8400*/  @!P0 BRA `(.L_x_24) ;  /* 0xfffffffc00f08947 */ /* 0x010fea000383ffff */
[----:B------:R-:W-:Y:S05]  /*8410*/  BRA `(.L_x_139) ;  /* 0xffffff9400c87947 */ /* 0x000fea000383ffff */
.L_x_27:
[----:B--2---:R-:W-:-:S07]  /*8420*/  MOV R0, UR33 ;  /* 0x0000002100007c02 */ /* 0x004fce0008000f00 */
.L_x_140:
[----:B--2---:R2:W3:Y:S02]  /*8430*/  SYNCS.PHASECHK.TRANS64.TRYWAIT P0, [R0+URZ+0x40], R3 ;  /* 0x00004003000075a7 */ /* 0x0044e400080011ff */
[----:B---3--:R-:W-:Y:S05]  /*8440*/  @!P0 NANOSLEEP.SYNCS 0x989680 ;  /* 0x009896800000895d */ /* 0x008fea0003900000 */
[----:B------:R-:W3:Y:S02]  /*8450*/  @!P0 SYNCS.PHASECHK.TRANS64 P0, [R0+URZ+0x40], R3 ;  /* 0x00004003000085a7 */ /* 0x000ee400080010ff */
[----:B---3--:R-:W-:Y:S05]  /*8460*/  @!P0 BRA `(.L_x_140) ;  /* 0xfffffffc00f08947 */ /* 0x008fea000383ffff */
[----:B------:R-:W-:Y:S05]  /*8470*/  BRA `(.L_x_26) ;  /* 0xffffff9800207947 */ /* 0x000fea000383ffff */
.L_x_34:
[----:B--2---:R-:W-:-:S07]  /*8480*/  MOV R0, UR7 ;  /* 0x0000000700007c02 */ /* 0x004fce0008000f00 */
.L_x_141:
[----:B-1----:R1:W2:Y:S02]  /*8490*/  SYNCS.PHASECHK.TRANS64.TRYWAIT P0, [R0+URZ+0x40], R3 ;  /* 0x00004003000075a7 */ /* 0x0022a400080011ff */
[----:B--2---:R-:W-:Y:S05]  /*84a0*/  @!P0 NANOSLEEP.SYNCS 0x989680 ;  /* 0x009896800000895d */ /* 0x004fea0003900000 */
[----:B------:R-:W2:Y:S02]  /*84b0*/  @!P0 SYNCS.PHASECHK.TRANS64 P0, [R0+URZ+0x40], R3 ;  /* 0x00004003000085a7 */ /* 0x000ea400080010ff */
[----:B--2---:R-:W-:Y:S05]  /*84c0*/  @!P0 BRA `(.L_x_141) ;  /* 0xfffffffc00f08947 */ /* 0x004fea000383ffff */
[----:B------:R-:W-:Y:S05]  /*84d0*/  BRA `(.L_x_33) ;  /* 0xffffff9c00147947 */ /* 0x000fea000383ffff */
.L_x_41:
[----:B-1----:R1:W2:Y:S02]  /*84e0*/  SYNCS.PHASECHK.TRANS64.TRYWAIT P0, [R3+URZ+0xc0], R0 ;  /* 0x0000c000030075a7 */ /* 0x0022a400080011ff */
[----:B--2---:R-:W-:Y:S05]  /*84f0*/  @!P0 NANOSLEEP.SYNCS 0x989680 ;  /* 0x009896800000895d */ /* 0x004fea0003900000 */
[----:B------:R-:W2:Y:S02]  /*8500*/  @!P0 SYNCS.PHASECHK.TRANS64 P0, [R3+URZ+0xc0], R0 ;  /* 0x0000c000030085a7 */ /* 0x000ea400080010ff */
[----:B--2---:R-:W-:Y:S05]  /*8510*/  @!P0 BRA `(.L_x_41) ;  /* 0xfffffffc00f08947 */ /* 0x004fea000383ffff */
[----:B------:R-:W-:Y:S05]  /*8520*/  BRA `(.L_x_142) ;  /* 0xffffff9c00fc7947 */ /* 0x000fea000383ffff */
.L_x_45:
[----:B------:R-:W-:-:S07]  /*8530*/  MOV R0, UR4 ;  /* 0x0000000400007c02 */ /* 0x000fce0008000f00 */
.L_x_143:
[----:B-1----:R1:W2:Y:S02]  /*8540*/  SYNCS.PHASECHK.TRANS64.TRYWAIT P0, [R0+URZ], R2 ;  /* 0x00000002000075a7 */ /* 0x0022a400080011ff */
[----:B--2---:R-:W-:Y:S05]  /*8550*/  @!P0 NANOSLEEP.SYNCS 0x989680 ;  /* 0x009896800000895d */ /* 0x004fea0003900000 */
[----:B------:R-:W2:Y:S02]  /*8560*/  @!P0 SYNCS.PHASECHK.TRANS64 P0, [R0+URZ], R2 ;  /* 0x00000002000085a7 */ /* 0x000ea400080010ff */
[----:B--2---:R-:W-:Y:S05]  /*8570*/  @!P0 BRA `(.L_x_143) ;  /* 0xfffffffc00f08947 */ /* 0x004fea000383ffff */
[----:B------:R-:W-:Y:S05]  /*8580*/  BRA `(.L_x_144) ;  /* 0xffffffa400a87947 */ /* 0x000fea000383ffff */
.L_x_46:
[----:B------:R-:W-:-:S07]  /*8590*/  MOV R0, UR5 ;  /* 0x0000000500007c02 */ /* 0x000fce0008000f00 */
.L_x_145:
[----:B-1----:R1:W2:Y:S02]  /*85a0*/  SYNCS.PHASECHK.TRANS64.TRYWAIT P0, [R0+URZ], R3 ;  /* 0x00000003000075a7 */ /* 0x0022a400080011ff */
[----:B--2---:R-:W-:Y:S05]  /*85b0*/  @!P0 NANOSLEEP.SYNCS 0x989680 ;  /* 0x009896800000895d */ /* 0x004fea0003900000 */
[----:B------:R-:W2:Y:S02]  /*85c0*/  @!P0 SYNCS.PHASECHK.TRANS64 P0, [R0+URZ], R3 ;  /* 0x00000003000085a7 */ /* 0x000ea400080010ff */
[----:B--2---:R-:W-:Y:S05]  /*85d0*/  @!P0 BRA `(.L_x_145) ;  /* 0xfffffffc00f08947 */ /* 0x004fea000383ffff */
[----:B------:R-:W-:Y:S05]  /*85e0*/  BRA `(.L_x_146) ;  /* 0xffffffa400b47947 */ /* 0x000fea000383ffff */
.L_x_47:
[----:B------:R-:W-:-:S07]  /*85f0*/  MOV R0, UR5 ;  /* 0x0000000500007c02 */ /* 0x000fce0008000f00 */
.L_x_147:
[----:B-1----:R1:W2:Y:S02]  /*8600*/  SYNCS.PHASECHK.TRANS64.TRYWAIT P0, [R0+URZ], R3 ;  /* 0x00000003000075a7 */ /* 0x0022a400080011ff */
[----:B--2---:R-:W-:Y:S05]  /*8610*/  @!P0 NANOSLEEP.SYNCS 0x989680 ;  /* 0x009896800000895d */ /* 0x004fea0003900000 */
[----:B------:R-:W2:Y:S02]  /*8620*/  @!P0 SYNCS.PHASECHK.TRANS64 P0, [R0+URZ], R3 ;  /* 0x00000003000085a7 */ /* 0x000ea400080010ff */
[----:B--2---:R-:W-:Y:S05]  /*8630*/  @!P0 BRA `(.L_x_147) ;  /* 0xfffffffc00f08947 */ /* 0x004fea000383ffff */
[----:B------:R-:W-:Y:S05]  /*8640*/  BRA `(.L_x_148) ;  /* 0xffffffa400c07947 */ /* 0x000fea000383ffff */
.L_x_48:
[----:B------:R-:W-:-:S07]  /*8650*/  MOV R0, UR5 ;  /* 0x0000000500007c02 */ /* 0x000fce0008000f00 */
.L_x_149:
[----:B-1----:R1:W2:Y:S02]  /*8660*/  SYNCS.PHASECHK.TRANS64.TRYWAIT P0, [R0+URZ], R3 ;  /* 0x00000003000075a7 */ /* 0x0022a400080011ff */
[----:B--2---:R-:W-:Y:S05]  /*8670*/  @!P0 NANOSLEEP.SYNCS 0x989680 ;  /* 0x009896800000895d */ /* 0x004fea0003900000 */
[----:B------:R-:W2:Y:S02]  /*8680*/  @!P0 SYNCS.PHASECHK.TRANS64 P0, [R0+URZ], R3 ;  /* 0x00000003000085a7 */ /* 0x000ea400080010ff */
[----:B--2---:R-:W-:Y:S05]  /*8690*/  @!P0 BRA `(.L_x_149) ;  /* 0xfffffffc00f08947 */ /* 0x004fea000383ffff */
[----:B------:R-:W-:Y:S05]  /*86a0*/  BRA `(.L_x_150) ;  /* 0xffffffa400cc7947 */ /* 0x000fea000383ffff */
.L_x_49:
[----:B------:R-:W-:-:S07]  /*86b0*/  MOV R0, UR5 ;  /* 0x0000000500007c02 */ /* 0x000fce0008000f00 */
.L_x_151:
[----:B-1----:R1:W2:Y:S02]  /*86c0*/  SYNCS.PHASECHK.TRANS64.TRYWAIT P0, [R0+URZ], R3 ;  /* 0x00000003000075a7 */ /* 0x0022a400080011ff */
[----:B--2---:R-:W-:Y:S05]  /*86d0*/  @!P0 NANOSLEEP.SYNCS 0x989680 ;  /* 0x009896800000895d */ /* 0x004fea0003900000 */
[----:B------:R-:W2:Y:S02]  /*86e0*/  @!P0 SYNCS.PHASECHK.TRANS64 P0, [R0+URZ], R3 ;  /* 0x00000003000085a7 */ /* 0x000ea400080010ff */
[----:B--2---:R-:W-:Y:S05]  /*86f0*/  @!P0 BRA `(.L_x_151) ;  /* 0xfffffffc00f08947 */ /* 0x004fea000383ffff */
[----:B------:R-:W-:Y:S05]  /*8700*/  BRA `(.L_x_152) ;  /* 0xffffffa400d87947 */ /* 0x000fea000383ffff */
.L_x_50:
[----:B------:R-:W-:-:S07]  /*8710*/  MOV R0, UR5 ;  /* 0x0000000500007c02 */ /* 0x000fce0008000f00 */
.L_x_153:
[----:B-1----:R1:W2:Y:S02]  /*8720*/  SYNCS.PHASECHK.TRANS64.TRYWAIT P0, [R0+URZ], R3 ;  /* 0x00000003000075a7 */ /* 0x0022a400080011ff */
[----:B--2---:R-:W-:Y:S05]  /*8730*/  @!P0 NANOSLEEP.SYNCS 0x989680 ;  /* 0x009896800000895d */ /* 0x004fea0003900000 */
[----:B------:R-:W2:Y:S02]  /*8740*/  @!P0 SYNCS.PHASECHK.TRANS64 P0, [R0+URZ], R3 ;  /* 0x00000003000085a7 */ /* 0x000ea400080010ff */
[----:B--2---:R-:W-:Y:S05]  /*8750*/  @!P0 BRA `(.L_x_153) ;  /* 0xfffffffc00f08947 */ /* 0x004fea000383ffff */
[----:B------:R-:W-:Y:S05]  /*8760*/  BRA `(.L_x_154) ;  /* 0xffffffa400e47947 */ /* 0x000fea000383ffff */
.L_x_51:
[----:B------:R-:W-:-:S07]  /*8770*/  MOV R0, UR5 ;  /* 0x0000000500007c02 */ /* 0x000fce0008000f00 */
.L_x_155:
[----:B-1----:R1:W2:Y:S02]  /*8780*/  SYNCS.PHASECHK.TRANS64.TRYWAIT P0, [R0+URZ], R3 ;  /* 0x00000003000075a7 */ /* 0x0022a400080011ff */
[----:B--2---:R-:W-:Y:S05]  /*8790*/  @!P0 NANOSLEEP.SYNCS 0x989680 ;  /* 0x009896800000895d */ /* 0x004fea0003900000 */
[----:B------:R-:W2:Y:S02]  /*87a0*/  @!P0 SYNCS.PHASECHK.TRANS64 P0, [R0+URZ], R3 ;  /* 0x00000003000085a7 */ /* 0x000ea400080010ff */
[----:B--2---:R-:W-:Y:S05]  /*87b0*/  @!P0 BRA `(.L_x_155) ;  /* 0xfffffffc00f08947 */ /* 0x004fea000383ffff */
[----:B------:R-:W-:Y:S05]  /*87c0*/  BRA `(.L_x_156) ;  /* 0xffffffa400f07947 */ /* 0x000fea000383ffff */
.L_x_54:
[----:B--2---:R2:W3:Y:S02]  /*87d0*/  SYNCS.PHASECHK.TRANS64.TRYWAIT P0, [R0+URZ+0x120], R4 ;  /* 0x00012004000075a7 */ /* 0x0044e400080011ff */
[----:B---3--:R-:W-:Y:S05]  /*87e0*/  @!P0 NANOSLEEP.SYNCS 0x989680 ;  /* 0x009896800000895d */ /* 0x008fea0003900000 */
[----:B------:R-:W3:Y:S02]  /*87f0*/  @!P0 SYNCS.PHASECHK.TRANS64 P0, [R0+URZ+0x120], R4 ;  /* 0x00012004000085a7 */ /* 0x000ee400080010ff */
[----:B---3--:R-:W-:Y:S05]  /*8800*/  @!P0 BRA `(.L_x_54) ;  /* 0xfffffffc00f08947 */ /* 0x008fea000383ffff */
[----:B------:R-:W-:Y:S05]  /*8810*/  BRA `(.L_x_157) ;  /* 0xffffffa8004c7947 */ /* 0x000fea000383ffff */
.L_x_55:
[----:B------:R-:W-:-:S07]  /*8820*/  MOV R0, UR4 ;  /* 0x0000000400007c02 */ /* 0x000fce0008000f00 */
.L_x_158:
[----:B--2---:R2:W3:Y:S02]  /*8830*/  SYNCS.PHASECHK.TRANS64.TRYWAIT P0, [R0+URZ+0xd0], R5 ;  /* 0x0000d005000075a7 */ /* 0x0044e400080011ff */
[----:B---3--:R-:W-:Y:S05]  /*8840*/  @!P0 NANOSLEEP.SYNCS 0x989680 ;  /* 0x009896800000895d */ /* 0x008fea0003900000 */
[----:B------:R-:W3:Y:S02]  /*8850*/  @!P0 SYNCS.PHASECHK.TRANS64 P0, [R0+URZ+0xd0], R5 ;  /* 0x0000d005000085a7 */ /* 0x000ee400080010ff */
[----:B---3--:R-:W-:Y:S05]  /*8860*/  @!P0 BRA `(.L_x_158) ;  /* 0xfffffffc00f08947 */ /* 0x008fea000383ffff */
[----:B------:R-:W-:Y:S05]  /*8870*/  BRA `(.L_x_159) ;  /* 0xffffffa8005c7947 */ /* 0x000fea000383ffff */
.L_x_56:
[----:B--2---:R2:W3:Y:S02]  /*8880*/  SYNCS.PHASECHK.TRANS64.TRYWAIT P1, [R0+URZ+0xc0], R4 ;  /* 0x0000c004000075a7 */ /* 0x0044e400080211ff */
[----:B---3--:R-:W-:Y:S05]  /*8890*/  @!P1 NANOSLEEP.SYNCS 0x989680 ;  /* 0x009896800000995d */ /* 0x008fea0003900000 */
[----:B------:R-:W3:Y:S02]  /*88a0*/  @!P1 SYNCS.PHASECHK.TRANS64 P1, [R0+URZ+0xc0], R4 ;  /* 0x0000c004000095a7 */ /* 0x000ee400080210ff */
[----:B---3--:R-:W-:Y:S05]  /*88b0*/  @!P1 BRA `(.L_x_56) ;  /* 0xfffffffc00f09947 */ /* 0x008fea000383ffff */
[----:B------:R-:W-:Y:S05]  /*88c0*/  BRA `(.L_x_160) ;  /* 0xffffffa8008c7947 */ /* 0x000fea000383ffff */
.L_x_59:
[----:B------:R-:W-:-:S07]  /*88d0*/  MOV R0, UR4 ;  /* 0x0000000400007c02 */ /* 0x000fce0008000f00 */
.L_x_161:
[----:B--2---:R2:W3:Y:S02]  /*88e0*/  SYNCS.PHASECHK.TRANS64.TRYWAIT P0, [R0+URZ+0xd0], R2 ;  /* 0x0000d002000075a7 */ /* 0x0044e400080011ff */
[----:B---3--:R-:W-:Y:S05]  /*88f0*/  @!P0 NANOSLEEP.SYNCS 0x989680 ;  /* 0x009896800000895d */ /* 0x008fea0003900000 */
[----:B------:R-:W3:Y:S02]  /*8900*/  @!P0 SYNCS.PHASECHK.TRANS64 P0, [R0+URZ+0xd0], R2 ;  /* 0x0000d002000085a7 */ /* 0x000ee400080010ff */
[----:B---3--:R-:W-:Y:S05]  /*8910*/  @!P0 BRA `(.L_x_161) ;  /* 0xfffffffc00f08947 */ /* 0x008fea000383ffff */
[----:B------:R-:W-:Y:S05]  /*8920*/  BRA `(.L_x_58) ;  /* 0xffffffa800e07947 */ /* 0x000fea000383ffff */
.L_x_68:
[----:B--2---:R-:W-:-:S04]  /*8930*/  MOV R5, UR5 ;  /* 0x0000000500057c02 */ /* 0x004fc80008000f00 */
[----:B------:R2:W3:Y:S03]  /*8940*/  SYNCS.PHASECHK.TRANS64.TRYWAIT P0, [R5+URZ+0x8], R6 ;  /* 0x00000806050075a7 */ /* 0x0004e600080011ff */
[----:B---3--:R-:W-:Y:S05]  /*8950*/  @!P0 NANOSLEEP.SYNCS 0x989680 ;  /* 0x009896800000895d */ /* 0x008fea0003900000 */
[----:B------:R-:W3:Y:S02]  /*8960*/  @!P0 SYNCS.PHASECHK.TRANS64 P0, [R5+URZ+0x8], R6 ;  /* 0x00000806050085a7 */ /* 0x000ee400080010ff */
[----:B---3--:R-:W-:Y:S05]  /*8970*/  @!P0 BRA `(.L_x_68) ;  /* 0xfffffffc00ec8947 */ /* 0x008fea000383ffff */
[----:B------:R-:W-:Y:S05]  /*8980*/  BRA `(.L_x_67) ;  /* 0xffffffac00947947 */ /* 0x000fea000383ffff */
.L_x_70:
[----:B------:R-:W-:Y:S01]  /*8990*/  BSSY B0, `(.L_x_162) ;  /* 0x0000006000007945 */ /* 0x000fe20003800000 */
[----:B------:R-:W-:-:S07]  /*89a0*/  MOV R15, 0xffffffff ;  /* 0xffffffff000f7802 */ /* 0x000fce0000000f00 */
[----:B-12--5:R-:W-:Y:S05]  /*89b0*/  WARPSYNC.COLLECTIVE R15, `(.L_x_163) ;  /* 0x000000000f0c7348 */ /* 0x026fea0003c00000 */
[----:B------:R-:W-:Y:S02]  /*89c0*/  ELECT P6, UR79, PT ;  /* 0x00000000004f782f */ /* 0x000fe400038c0000 */
[----:B------:R-:W-:Y:S01]  /*89d0*/  MOV R14, UR79 ;  /* 0x0000004f000e7c02 */ /* 0x000fe20008000f00 */
[----:B-12--5:R-:W-:Y:S10]  /*89e0*/  ENDCOLLECTIVE ;  /* 0x000000000000791b */ /* 0x026ff40003800000 */
.L_x_163:
[----:B------:R-:W-:Y:S05]  /*89f0*/  BSYNC B0 ;  /* 0x0000000000007941 */ /* 0x000fea0003800000 */
.L_x_162:
[----:B------:R-:W-:Y:S05]  /*8a00*/  BRA `(.L_x_164) ;  /* 0xffffffac00c47947 */ /* 0x000fea000383ffff */
.L_x_72:
[----:B--2---:R-:W-:-:S04]  /*8a10*/  MOV R3, UR5 ;  /* 0x0000000500037c02 */ /* 0x004fc80008000f00 */
[----:B------:R2:W3:Y:S03]  /*8a20*/  SYNCS.PHASECHK.TRANS64.TRYWAIT P0, [R3+URZ+0x8], R4 ;  /* 0x00000804030075a7 */ /* 0x0004e600080011ff */
[----:B---3--:R-:W-:Y:S05]  /*8a30*/  @!P0 NANOSLEEP.SYNCS 0x989680 ;  /* 0x009896800000895d */ /* 0x008fea0003900000 */
[----:B------:R-:W3:Y:S02]  /*8a40*/  @!P0 SYNCS.PHASECHK.TRANS64 P0, [R3+URZ+0x8], R4 ;  /* 0x00000804030085a7 */ /* 0x000ee400080010ff */
[----:B---3--:R-:W-:Y:S05]  /*8a50*/  @!P0 BRA `(.L_x_72) ;  /* 0xfffffffc00ec8947 */ /* 0x008fea000383ffff */
[----:B------:R-:W-:Y:S05]  /*8a60*/  BRA `(.L_x_71) ;  /* 0xffffffac00c87947 */ /* 0x000fea000383ffff */
.L_x_73:
[----:B-1----:R1:W2:Y:S02]  /*8a70*/  SYNCS.PHASECHK.TRANS64.TRYWAIT P0, [R0+URZ+0xc0], R4 ;  /* 0x0000c004000075a7 */ /* 0x0022a400080011ff */
[----:B--2---:R-:W-:Y:S05]  /*8a80*/  @!P0 NANOSLEEP.SYNCS 0x989680 ;  /* 0x009896800000895d */ /* 0x004fea0003900000 */
[----:B------:R-:W2:Y:S02]  /*8a90*/  @!P0 SYNCS.PHASECHK.TRANS64 P0, [R0+URZ+0xc0], R4 ;  /* 0x0000c004000085a7 */ /* 0x000ea400080010ff */
[----:B--2---:R-:W-:Y:S05]  /*8aa0*/  @!P0 BRA `(.L_x_73) ;  /* 0xfffffffc00f08947 */ /* 0x004fea000383ffff */
[----:B------:R-:W-:Y:S05]  /*8ab0*/  BRA `(.L_x_165) ;  /* 0xffffffb000d47947 */ /* 0x000fea000383ffff */
.L_x_75:
[----:B------:R-:W-:-:S07]  /*8ac0*/  MOV R0, UR46 ;  /* 0x0000002e00007c02 */ /* 0x000fce0008000f00 */
.L_x_166:
[----:B-1----:R1:W2:Y:S02]  /*8ad0*/  SYNCS.PHASECHK.TRANS64.TRYWAIT P0, [R0+URZ+0x100], R4 ;  /* 0x00010004000075a7 */ /* 0x0022a400080011ff */
[----:B--2---:R-:W-:Y:S05]  /*8ae0*/  @!P0 NANOSLEEP.SYNCS 0x989680 ;  /* 0x009896800000895d */ /* 0x004fea0003900000 */
[----:B------:R-:W2:Y:S02]  /*8af0*/  @!P0 SYNCS.PHASECHK.TRANS64 P0, [R0+URZ+0x100], R4 ;  /* 0x00010004000085a7 */ /* 0x000ea400080010ff */
[----:B--2---:R-:W-:Y:S05]  /*8b00*/  @!P0 BRA `(.L_x_166) ;  /* 0xfffffffc00f08947 */ /* 0x004fea000383ffff */
[----:B------:R-:W-:Y:S05]  /*8b10*/  BRA `(.L_x_167) ;  /* 0xffffffb400207947 */ /* 0x000fea000383ffff */
.L_x_78:
[----:B------:R-:W-:Y:S07]  /*8b20*/  MOV R0, UR7 ;  /* 0x0000000700007c02 */ /* 0x000fee0008000f00 */
.L_x_168:
[----:B-1----:R1:W2:Y:S02]  /*8b30*/  SYNCS.PHASECHK.TRANS64.TRYWAIT P0, [R0+URZ], R4 ;  /* 0x00000004000075a7 */ /* 0x0022a400080011ff */
[----:B--2---:R-:W-:Y:S05]  /*8b40*/  @!P0 NANOSLEEP.SYNCS 0x989680 ;  /* 0x009896800000895d */ /* 0x004fea0003900000 */
[----:B------:R-:W2:Y:S02]  /*8b50*/  @!P0 SYNCS.PHASECHK.TRANS64 P0, [R0+URZ], R4 ;  /* 0x00000004000085a7 */ /* 0x000ea400080010ff */
[----:B--2---:R-:W-:Y:S05]  /*8b60*/  @!P0 BRA `(.L_x_168) ;  /* 0xfffffffc00f08947 */ /* 0x004fea000383ffff */
[----:B------:R-:W-:Y:S05]  /*8b70*/  BRA `(.L_x_77) ;  /* 0xffffffb400347947 */ /* 0x000fea000383ffff */
.L_x_82:
[----:B-1----:R-:W-:-:S07]  /*8b80*/  MOV R0, UR4 ;  /* 0x0000000400007c02 */ /* 0x002fce0008000f00 */
.L_x_169:
[----:B-1----:R1:W2:Y:S02]  /*8b90*/  SYNCS.PHASECHK.TRANS64.TRYWAIT P0, [R0+URZ], R2 ;  /* 0x00000002000075a7 */ /* 0x0022a400080011ff */
[----:B--2---:R-:W-:Y:S05]  /*8ba0*/  @!P0 NANOSLEEP.SYNCS 0x989680 ;  /* 0x009896800000895d */ /* 0x004fea0003900000 */
[----:B------:R-:W2:Y:S02]  /*8bb0*/  @!P0 SYNCS.PHASECHK.TRANS64 P0, [R0+URZ], R2 ;  /* 0x00000002000085a7 */ /* 0x000ea400080010ff */
[----:B--2---:R-:W-:Y:S05]  /*8bc0*/  @!P0 BRA `(.L_x_169) ;  /* 0xfffffffc00f08947 */ /* 0x004fea000383ffff */
[----:B------:R-:W-:Y:S05]  /*8bd0*/  BRA `(.L_x_170) ;  /* 0xffffffb800787947 */ /* 0x000fea000383ffff */
.L_x_83:
[----:B------:R-:W-:-:S07]  /*8be0*/  MOV R0, UR5 ;  /* 0x0000000500007c02 */ /* 0x000fce0008000f00 */
.L_x_171:
[----:B-1----:R1:W2:Y:S02]  /*8bf0*/  SYNCS.PHASECHK.TRANS64.TRYWAIT P0, [R0+URZ], R3 ;  /* 0x00000003000075a7 */ /* 0x0022a400080011ff */
[----:B--2---:R-:W-:Y:S05]  /*8c00*/  @!P0 NANOSLEEP.SYNCS 0x989680 ;  /* 0x009896800000895d */ /* 0x004fea0003900000 */
[----:B------:R-:W2:Y:S02]  /*8c10*/  @!P0 SYNCS.PHASECHK.TRANS64 P0, [R0+URZ], R3 ;  /* 0x00000003000085a7 */ /* 0x000ea400080010ff */
[----:B--2---:R-:W-:Y:S05]  /*8c20*/  @!P0 BRA `(.L_x_171) ;  /* 0xfffffffc00f08947 */ /* 0x004fea000383ffff */
[----:B------:R-:W-:Y:S05]  /*8c30*/  BRA `(.L_x_172) ;  /* 0xffffffb800847947 */ /* 0x000fea000383ffff */
.L_x_84:
[----:B------:R-:W-:-:S07]  /*8c40*/  MOV R0, UR5 ;  /* 0x0000000500007c02 */ /* 0x000fce0008000f00 */
.L_x_173:
[----:B-1----:R1:W2:Y:S02]  /*8c50*/  SYNCS.PHASECHK.TRANS64.TRYWAIT P0, [R0+URZ], R3 ;  /* 0x00000003000075a7 */ /* 0x0022a400080011ff */
[----:B--2---:R-:W-:Y:S05]  /*8c60*/  @!P0 NANOSLEEP.SYNCS 0x989680 ;  /* 0x009896800000895d */ /* 0x004fea0003900000 */
[----:B------:R-:W2:Y:S02]  /*8c70*/  @!P0 SYNCS.PHASECHK.TRANS64 P0, [R0+URZ], R3 ;  /* 0x00000003000085a7 */ /* 0x000ea400080010ff */
[----:B--2---:R-:W-:Y:S05]  /*8c80*/  @!P0 BRA `(.L_x_173) ;  /* 0xfffffffc00f08947 */ /* 0x004fea000383ffff */
[----:B------:R-:W-:Y:S05]  /*8c90*/  BRA `(.L_x_174) ;  /* 0xffffffb800907947 */ /* 0x000fea000383ffff */
.L_x_87:
[----:B------:R-:W-:-:S07]  /*8ca0*/  MOV R0, UR41 ;  /* 0x0000002900007c02 */ /* 0x000fce0008000f00 */
.L_x_175:
[----:B-1----:R1:W2:Y:S02]  /*8cb0*/  SYNCS.PHASECHK.TRANS64.TRYWAIT P1, [R0+URZ+0x140], R2 ;  /* 0x00014002000075a7 */ /* 0x0022a400080211ff */
[----:B--2---:R-:W-:Y:S05]  /*8cc0*/  @!P1 NANOSLEEP.SYNCS 0x989680 ;  /* 0x009896800000995d */ /* 0x004fea0003900000 */
[----:B------:R-:W2:Y:S02]  /*8cd0*/  @!P1 SYNCS.PHASECHK.TRANS64 P1, [R0+URZ+0x140], R2 ;  /* 0x00014002000095a7 */ /* 0x000ea400080210ff */
[----:B--2---:R-:W-:Y:S05]  /*8ce0*/  @!P1 BRA `(.L_x_175) ;  /* 0xfffffffc00f09947 */ /* 0x004fea000383ffff */
[----:B------:R-:W-:Y:S05]  /*8cf0*/  BRA `(.L_x_176) ;  /* 0xffffffb800dc7947 */ /* 0x000fea000383ffff */
.L_x_92:
[----:B--2---:R2:W3:Y:S02]  /*8d00*/  SYNCS.PHASECHK.TRANS64.TRYWAIT P0, [R8+URZ+0xc0], R0 ;  /* 0x0000c000080075a7 */ /* 0x0044e400080011ff */
[----:B---3--:R-:W-:Y:S05]  /*8d10*/  @!P0 NANOSLEEP.SYNCS 0x989680 ;  /* 0x009896800000895d */ /* 0x008fea0003900000 */
[----:B------:R-:W3:Y:S02]  /*8d20*/  @!P0 SYNCS.PHASECHK.TRANS64 P0, [R8+URZ+0xc0], R0 ;  /* 0x0000c000080085a7 */ /* 0x000ee400080010ff */
[----:B---3--:R-:W-:Y:S05]  /*8d30*/  @!P0 BRA `(.L_x_92) ;  /* 0xfffffffc00f08947 */ /* 0x008fea000383ffff */
[----:B------:R-:W-:Y:S05]  /*8d40*/  BRA `(.L_x_177) ;  /* 0xffffffc000047947 */ /* 0x000fea000383ffff */
.L_x_95:
[----:B--2---:R-:W-:Y:S07]  /*8d50*/  MOV R0, UR21 ;  /* 0x0000001500007c02 */ /* 0x004fee0008000f00 */
.L_x_178:
[----:B--2---:R2:W3:Y:S02]  /*8d60*/  SYNCS.PHASECHK.TRANS64.TRYWAIT P1, [R0+URZ+0xb8], R2 ;  /* 0x0000b802000075a7 */ /* 0x0044e400080211ff */
[----:B---3--:R-:W-:Y:S05]  /*8d70*/  @!P1 NANOSLEEP.SYNCS 0x989680 ;  /* 0x009896800000995d */ /* 0x008fea0003900000 */
[----:B------:R-:W3:Y:S02]  /*8d80*/  @!P1 SYNCS.PHASECHK.TRANS64 P1, [R0+URZ+0xb8], R2 ;  /* 0x0000b802000095a7 */ /* 0x000ee400080210ff */
[----:B---3--:R-:W-:Y:S05]  /*8d90*/  @!P1 BRA `(.L_x_178) ;  /* 0xfffffffc00f09947 */ /* 0x008fea000383ffff */
[----:B------:R-:W-:Y:S05]  /*8da0*/  BRA `(.L_x_94) ;  /* 0xffffffc4007c7947 */ /* 0x000fea000383ffff */
.L_x_98:
[----:B------:R-:W-:Y:S07]  /*8db0*/  MOV R0, UR4 ;  /* 0x0000000400007c02 */ /* 0x000fee0008000f00 */
.L_x_179:
[----:B--2---:R2:W3:Y:S02]  /*8dc0*/  SYNCS.PHASECHK.TRANS64.TRYWAIT P0, [R0+URZ+0x98], R2 ;  /* 0x00009802000075a7 */ /* 0x0044e400080011ff */
[----:B---3--:R-:W-:Y:S05]  /*8dd0*/  @!P0 NANOSLEEP.SYNCS 0x989680 ;  /* 0x009896800000895d */ /* 0x008fea0003900000 */
[----:B------:R-:W3:Y:S02]  /*8de0*/  @!P0 SYNCS.PHASECHK.TRANS64 P0, [R0+URZ+0x98], R2 ;  /* 0x00009802000085a7 */ /* 0x000ee400080010ff */
[----:B---3--:R-:W-:Y:S05]  /*8df0*/  @!P0 BRA `(.L_x_179) ;  /* 0xfffffffc00f08947 */ /* 0x008fea000383ffff */
[----:B------:R-:W-:Y:S05]  /*8e00*/  BRA `(.L_x_180) ;  /* 0xffffffc400d87947 */ /* 0x000fea000383ffff */
.L_x_99:
[----:B------:R-:W-:Y:S07]  /*8e10*/  MOV R2, UR5 ;  /* 0x0000000500027c02 */ /* 0x000fee0008000f00 */
.L_x_181:
[----:B--2---:R2:W3:Y:S02]  /*8e20*/  SYNCS.PHASECHK.TRANS64.TRYWAIT P0, [R2+URZ+0x98], R0 ;  /* 0x00009800020075a7 */ /* 0x0044e400080011ff */
[----:B---3--:R-:W-:Y:S05]  /*8e30*/  @!P0 NANOSLEEP.SYNCS 0x989680 ;  /* 0x009896800000895d */ /* 0x008fea0003900000 */
[----:B------:R-:W3:Y:S02]  /*8e40*/  @!P0 SYNCS.PHASECHK.TRANS64 P0, [R2+URZ+0x98], R0 ;  /* 0x00009800020085a7 */ /* 0x000ee400080010ff */
[----:B---3--:R-:W-:Y:S05]  /*8e50*/  @!P0 BRA `(.L_x_181) ;  /* 0xfffffffc00f08947 */ /* 0x008fea000383ffff */
[----:B------:R-:W-:Y:S05]  /*8e60*/  BRA `(.L_x_182) ;  /* 0xffffffc8005c7947 */ /* 0x000fea000383ffff */
.L_x_101:
[----:B------:R-:W-:-:S07]  /*8e70*/  MOV R0, UR4 ;  /* 0x0000000400007c02 */ /* 0x000fce0008000f00 */
.L_x_183:
[----:B---3--:R3:W4:Y:S02]  /*8e80*/  SYNCS.PHASECHK.TRANS64.TRYWAIT P0, [R0+URZ], R2 ;  /* 0x00000002000075a7 */ /* 0x00872400080011ff */
[----:B----4-:R-:W-:Y:S05]  /*8e90*/  @!P0 NANOSLEEP.SYNCS 0x989680 ;  /* 0x009896800000895d */ /* 0x010fea0003900000 */
[----:B------:R-:W4:Y:S02]  /*8ea0*/  @!P0 SYNCS.PHASECHK.TRANS64 P0, [R0+URZ], R2 ;  /* 0x00000002000085a7 */ /* 0x000f2400080010ff */
[----:B----4-:R-:W-:Y:S05]  /*8eb0*/  @!P0 BRA `(.L_x_183) ;  /* 0xfffffffc00f08947 */ /* 0x010fea000383ffff */
[----:B------:R-:W-:Y:S05]  /*8ec0*/  BRA `(.L_x_184) ;  /* 0xffffffcc00107947 */ /* 0x000fea000383ffff */
.L_x_102:
[----:B------:R-:W-:-:S07]  /*8ed0*/  MOV R0, UR5 ;  /* 0x0000000500007c02 */ /* 0x000fce0008000f00 */
.L_x_185:
[----:B--2---:R2:W3:Y:S02]  /*8ee0*/  SYNCS.PHASECHK.TRANS64.TRYWAIT P0, [R0+URZ], R2 ;  /* 0x00000002000075a7 */ /* 0x0044e400080011ff */
[----:B---3--:R-:W-:Y:S05]  /*8ef0*/  @!P0 NANOSLEEP.SYNCS 0x989680 ;  /* 0x009896800000895d */ /* 0x008fea0003900000 */
[----:B------:R-:W3:Y:S02]  /*8f00*/  @!P0 SYNCS.PHASECHK.TRANS64 P0, [R0+URZ], R2 ;  /* 0x00000002000085a7 */ /* 0x000ee400080010ff */
[----:B---3--:R-:W-:Y:S05]  /*8f10*/  @!P0 BRA `(.L_x_185) ;  /* 0xfffffffc00f08947 */ /* 0x008fea000383ffff */
[----:B------:R-:W-:Y:S05]  /*8f20*/  BRA `(.L_x_186) ;  /* 0xffffffcc001c7947 */ /* 0x000fea000383ffff */
.L_x_104:
[----:B-1----:R1:W2:Y:S02]  /*8f30*/  SYNCS.PHASECHK.TRANS64.TRYWAIT P0, [R0+URZ+0xc0], R2 ;  /* 0x0000c002000075a7 */ /* 0x0022a400080011ff */
[----:B--2---:R-:W-:Y:S05]  /*8f40*/  @!P0 NANOSLEEP.SYNCS 0x989680 ;  /* 0x009896800000895d */ /* 0x004fea0003900000 */
[----:B------:R-:W2:Y:S02]  /*8f50*/  @!P0 SYNCS.PHASECHK.TRANS64 P0, [R0+URZ+0xc0], R2 ;  /* 0x0000c002000085a7 */ /* 0x000ea400080010ff */
[----:B--2---:R-:W-:Y:S05]  /*8f60*/  @!P0 BRA `(.L_x_104) ;  /* 0xfffffffc00f08947 */ /* 0x004fea000383ffff */
[----:B------:R-:W-:Y:S05]  /*8f70*/  BRA `(.L_x_187) ;  /* 0xffffffd000007947 */ /* 0x000fea000383ffff */
.L_x_114:
[----:B-1----:R1:W3:Y:S02]  /*8f80*/  SYNCS.PHASECHK.TRANS64.TRYWAIT P1, [R0+URZ+0x80], R3 ;  /* 0x00008003000075a7 */ /* 0x0022e400080211ff */
[----:B---3--:R-:W-:Y:S05]  /*8f90*/  @!P1 NANOSLEEP.SYNCS 0x989680 ;  /* 0x009896800000995d */ /* 0x008fea0003900000 */
[----:B------:R-:W3:Y:S02]  /*8fa0*/  @!P1 SYNCS.PHASECHK.TRANS64 P1, [R0+URZ+0x80], R3 ;  /* 0x00008003000095a7 */ /* 0x000ee400080210ff */
[----:B---3--:R-:W-:Y:S05]  /*8fb0*/  @!P1 BRA `(.L_x_114) ;  /* 0xfffffffc00f09947 */ /* 0x008fea000383ffff */
[----:B------:R-:W-:Y:S05]  /*8fc0*/  BRA `(.L_x_113) ;  /* 0xffffffdc00887947 */ /* 0x000fea000383ffff */
.L_x_116:
[----:B-1----:R1:W4:Y:S02]  /*8fd0*/  SYNCS.PHASECHK.TRANS64.TRYWAIT P0, [R53+URZ+0xe0], R2 ;  /* 0x0000e002350075a7 */ /* 0x00232400080011ff */
[----:B----4-:R-:W-:Y:S05]  /*8fe0*/  @!P0 NANOSLEEP.SYNCS 0x989680 ;  /* 0x009896800000895d */ /* 0x010fea0003900000 */
[----:B------:R-:W4:Y:S02]  /*8ff0*/  @!P0 SYNCS.PHASECHK.TRANS64 P0, [R53+URZ+0xe0], R2 ;  /* 0x0000e002350085a7 */ /* 0x000f2400080010ff */
[----:B----4-:R-:W-:Y:S05]  /*9000*/  @!P0 BRA `(.L_x_116) ;  /* 0xfffffffc00f08947 */ /* 0x010fea000383ffff */
[----:B------:R-:W-:Y:S05]  /*9010*/  BRA `(.L_x_115) ;  /* 0xffffffdc00b87947 */ /* 0x000fea000383ffff */
.L_x_127:
[----:B-1----:R1:W2:Y:S02]  /*9020*/  SYNCS.PHASECHK.TRANS64.TRYWAIT P0, [R2+URZ+0x80], R68 ;  /* 0x00008044020075a7 */ /* 0x0022a400080011ff */
[----:B--2---:R-:W-:Y:S05]  /*9030*/  @!P0 NANOSLEEP.SYNCS 0x989680 ;  /* 0x009896800000895d */ /* 0x004fea0003900000 */
[----:B------:R-:W2:Y:S02]  /*9040*/  @!P0 SYNCS.PHASECHK.TRANS64 P0, [R2+URZ+0x80], R68 ;  /* 0x00008044020085a7 */ /* 0x000ea400080010ff */
[----:B--2---:R-:W-:Y:S05]  /*9050*/  @!P0 BRA `(.L_x_127) ;  /* 0xfffffffc00f08947 */ /* 0x004fea000383ffff */
[----:B------:R-:W-:Y:S05]  /*9060*/  BRA `(.L_x_126) ;  /* 0xffffffe400e07947 */ /* 0x000fea000383ffff */
        .weak           $__internal_0_$__cuda_sm10x_tcgen05_guardrail_trap_col_being_dealloced_not_returned_by_alloc
        .type           $__internal_0_$__cuda_sm10x_tcgen05_guardrail_trap_col_being_dealloced_not_returned_by_alloc,@function
        .size           $__internal_0_$__cuda_sm10x_tcgen05_guardrail_trap_col_being_dealloced_not_returned_by_alloc,($__internal_1_$__cuda_sm10x_tcgen05_guardrail_trap_phase_invalid_during_alloc - $__internal_0_$__cuda_sm10x_tcgen05_guardrail_trap_col_being_dealloced_not_returned_by_alloc)
$__internal_0_$__cuda_sm10x_tcgen05_guardrail_trap_col_being_dealloced_not_returned_by_alloc:
[----:B------:R-:W-:Y:S05]  /*9070*/  BPT.TRAP 0x1 ;  /* 0x000000040000795c */ /* 0x000fea0000300000 */
[----:B------:R-:W-:-:S04]  /*9080*/  HFMA2 R3, -RZ, RZ, 0, 0 ;  /* 0x00000000ff037431 */ /* 0x000fc800000001ff */
[----:B------:R-:W-:Y:S05]  /*9090*/  RET.REL.NODEC R2 `(_ZN7cutlass13device_kernelINS_4gemm6kernel13GemmUniversalIN4cute5tupleIJiiiiEEENS1_10collective13CollectiveMmaINS1_35MainloopSm100TmaUmmaWarpSpecializedILi8ELi2ELi4ENS5_IJNS4_1CILi8EEENSA_ILi1EEESC_EEEEENS5_IJNSA_ILi128EEENSA_ILi64EEESF_EEENS_10bfloat16_tENS5_IJlSC_lEEESI_SJ_NS4_8TiledMMAINS4_8MMA_AtomIJNS4_26SM100_MMA_F16BF16_2x1SM_SSISI_SI_fLi128ELi64ELNS4_4UMMA5MajorE0ELSO_0ELNSN_7ScaleInE0ELSP_0EEEEEENS4_6LayoutINS5_IJSC_SC_SC_EEENS5_IJNSA_ILi0EEESU_SU_EEEEENS5_IJNS4_10UnderscoreESX_SX_EEEEENS4_18SM100_TMA_2SM_LOADENS4_14ComposedLayoutINS4_7SwizzleILi3ELi4ELi3EEENS4_18smem_ptr_flag_bitsILi16EEENSS_INS5_IJSB_SG_EEENS5_IJSG_SC_EEEEEEEvNS4_8identityENS4_28SM100_TMA_2SM_LOAD_MULTICASTES19_vS1A_EENS_8epilogue10collective18CollectiveEpilogueINS1D_23Sm100TmaWarpSpecializedILi3ELi2ELi16ELb1ELb0EEEJNS5_IJSG_SG_SF_EEENS5_IJNSS_ISG_SC_EENSS_INS5_IJNSA_ILi16EEENSA_ILi2EEEEEENS5_IJSC_NSA_ILi32EEEEEEEEEEESI_SJ_SI_SJ_NS1D_6fusion15FusionCallbacksIS1H_NS1R_17LinearCombinationISI_fSI_fLNS_15FloatRoundStyleE2EEES1I_S1Q_JEEENS4_5SM1004TMEM4LOAD26SM100_TMEM_LOAD_32dp32b16xENS4_13SM90_TMA_LOADENS11_INS12_ILi1ELi4ELi3EEES15_NSS_INS5_IJSB_S1K_EEENS5_IJS1K_SC_EEEEEEENS4_39AutoVectorizingCopyWithAssumedAlignmentILi128EEENS4_14SM90_TMA_STOREES26_S28_S28_EEEvvEEEEvNT_6ParamsE) ;  /* 0xffffff6c02d87950 */ /* 0x000fea0003c3ffff */
        .weak           $__internal_1_$__cuda_sm10x_tcgen05_guardrail_trap_phase_invalid_during_alloc
        .type           $__internal_1_$__cuda_sm10x_tcgen05_guardrail_trap_phase_invalid_during_alloc,@function
        .size           $__internal_1_$__cuda_sm10x_tcgen05_guardrail_trap_phase_invalid_during_alloc,($__internal_2_$__cuda_sm10x_tcgen05_guardrail_trap_unallocated_columns_being_dealloced - $__internal_1_$__cuda_sm10x_tcgen05_guardrail_trap_phase_invalid_during_alloc)
$__internal_1_$__cuda_sm10x_tcgen05_guardrail_trap_phase_invalid_during_alloc:
[----:B------:R-:W-:Y:S05]  /*90a0*/  BPT.TRAP 0x1 ;  /* 0x000000040000795c */ /* 0x000fea0000300000 */
[----:B------:R-:W-:-:S04]  /*90b0*/  MOV R5, 0x0 ;  /* 0x0000000000057802 */ /* 0x000fc80000000f00 */
[----:B------:R-:W-:Y:S05]  /*90c0*/  RET.REL.NODEC R4 `(_ZN7cutlass13device_kernelINS_4gemm6kernel13GemmUniversalIN4cute5tupleIJiiiiEEENS1_10collective13CollectiveMmaINS1_35MainloopSm100TmaUmmaWarpSpecializedILi8ELi2ELi4ENS5_IJNS4_1CILi8EEENSA_ILi1EEESC_EEEEENS5_IJNSA_ILi128EEENSA_ILi64EEESF_EEENS_10bfloat16_tENS5_IJlSC_lEEESI_SJ_NS4_8TiledMMAINS4_8MMA_AtomIJNS4_26SM100_MMA_F16BF16_2x1SM_SSISI_SI_fLi128ELi64ELNS4_4UMMA5MajorE0ELSO_0ELNSN_7ScaleInE0ELSP_0EEEEEENS4_6LayoutINS5_IJSC_SC_SC_EEENS5_IJNSA_ILi0EEESU_SU_EEEEENS5_IJNS4_10UnderscoreESX_SX_EEEEENS4_18SM100_TMA_2SM_LOADENS4_14ComposedLayoutINS4_7SwizzleILi3ELi4ELi3EEENS4_18smem_ptr_flag_bitsILi16EEENSS_INS5_IJSB_SG_EEENS5_IJSG_SC_EEEEEEEvNS4_8identityENS4_28SM100_TMA_2SM_LOAD_MULTICASTES19_vS1A_EENS_8epilogue10collective18CollectiveEpilogueINS1D_23Sm100TmaWarpSpecializedILi3ELi2ELi16ELb1ELb0EEEJNS5_IJSG_SG_SF_EEENS5_IJNSS_ISG_SC_EENSS_INS5_IJNSA_ILi16EEENSA_ILi2EEEEEENS5_IJSC_NSA_ILi32EEEEEEEEEEESI_SJ_SI_SJ_NS1D_6fusion15FusionCallbacksIS1H_NS1R_17LinearCombinationISI_fSI_fLNS_15FloatRoundStyleE2EEES1I_S1Q_JEEENS4_5SM1004TMEM4LOAD26SM100_TMEM_LOAD_32dp32b16xENS4_13SM90_TMA_LOADENS11_INS12_ILi1ELi4ELi3EEES15_NSS_INS5_IJSB_S1K_EEENS5_IJS1K_SC_EEEEEEENS4_39AutoVectorizingCopyWithAssumedAlignmentILi128EEENS4_14SM90_TMA_STOREES26_S28_S28_EEEvvEEEEvNT_6ParamsE) ;  /* 0xffffff6c04cc7950 */ /* 0x000fea0003c3ffff */
        .weak           $__internal_2_$__cuda_sm10x_tcgen05_guardrail_trap_unallocated_columns_being_dealloced
        .type           $__internal_2_$__cuda_sm10x_tcgen05_guardrail_trap_unallocated_columns_being_dealloced,@function
        .size           $__internal_2_$__cuda_sm10x_tcgen05_guardrail_trap_unallocated_columns_being_dealloced,(.L_x_189 - $__internal_2_$__cuda_sm10x_tcgen05_guardrail_trap_unallocated_columns_being_dealloced)
$__internal_2_$__cuda_sm10x_tcgen05_guardrail_trap_unallocated_columns_being_dealloced:
[----:B------:R-:W-:Y:S05]  /*90d0*/  BPT.TRAP 0x1 ;  /* 0x000000040000795c */ /* 0x000fea0000300000 */
[----:B------:R-:W-:-:S04]  /*90e0*/  HFMA2 R3, -RZ, RZ, 0, 0 ;  /* 0x00000000ff037431 */ /* 0x000fc800000001ff */
[----:B------:R-:W-:Y:S05]  /*90f0*/  RET.REL.NODEC R2 `(_ZN7cutlass13device_kernelINS_4gemm6kernel13GemmUniversalIN4cute5tupleIJiiiiEEENS1_10collective13CollectiveMmaINS1_35MainloopSm100TmaUmmaWarpSpecializedILi8ELi2ELi4ENS5_IJNS4_1CILi8EEENSA_ILi1EEESC_EEEEENS5_IJNSA_ILi128EEENSA_ILi64EEESF_EEENS_10bfloat16_tENS5_IJlSC_lEEESI_SJ_NS4_8TiledMMAINS4_8MMA_AtomIJNS4_26SM100_MMA_F16BF16_2x1SM_SSISI_SI_fLi128ELi64ELNS4_4UMMA5MajorE0ELSO_0ELNSN_7ScaleInE0ELSP_0EEEEEENS4_6LayoutINS5_IJSC_SC_SC_EEENS5_IJNSA_ILi0EEESU_SU_EEEEENS5_IJNS4_10UnderscoreESX_SX_EEEEENS4_18SM100_TMA_2SM_LOADENS4_14ComposedLayoutINS4_7SwizzleILi3ELi4ELi3EEENS4_18smem_ptr_flag_bitsILi16EEENSS_INS5_IJSB_SG_EEENS5_IJSG_SC_EEEEEEEvNS4_8identityENS4_28SM100_TMA_2SM_LOAD_MULTICASTES19_vS1A_EENS_8epilogue10collective18CollectiveEpilogueINS1D_23Sm100TmaWarpSpecializedILi3ELi2ELi16ELb1ELb0EEEJNS5_IJSG_SG_SF_EEENS5_IJNSS_ISG_SC_EENSS_INS5_IJNSA_ILi16EEENSA_ILi2EEEEEENS5_IJSC_NSA_ILi32EEEEEEEEEEESI_SJ_SI_SJ_NS1D_6fusion15FusionCallbacksIS1H_NS1R_17LinearCombinationISI_fSI_fLNS_15FloatRoundStyleE2EEES1I_S1Q_JEEENS4_5SM1004TMEM4LOAD26SM100_TMEM_LOAD_32dp32b16xENS4_13SM90_TMA_LOADENS11_INS12_ILi1ELi4ELi3EEES15_NSS_INS5_IJSB_S1K_EEENS5_IJS1K_SC_EEEEEEENS4_39AutoVectorizingCopyWithAssumedAlignmentILi128EEENS4_14SM90_TMA_STOREES26_S28_S28_EEEvvEEEEvNT_6ParamsE) ;  /* 0xffffff6c02c07950 */ /* 0x000fea0003c3ffff */
.L_x_188:
[----:B------:R-:W-:-:S00]  /*9100*/  BRA `(.L_x_188) ;  /* 0xfffffffc00fc7947 */ /* 0x000fc0000383ffff */
[----:B------:R-:W-:-:S00]  /*9110*/  NOP ;  /* 0x0000000000007918 */ /* 0x000fc00000000000 */
        /* <DEDUP_REMOVED lines=14> */
.L_x_189:


//--------------------- .nv.global.init           --------------------------
	.section	.nv.global.init,"aw",@progbits
.nv.global.init:
	.type		$str$27,@object
	.size		$str$27,($str$28 - $str$27)
$str$27:
        /*0000*/ 	.byte	0x28, 0x61, 0x64, 0x64, 0x72, 0x65, 0x73, 0x73, 0x20, 0x26, 0x20, 0x6d, 0x61, 0x73, 0x6b, 0x29
        /*0010*/ 	.byte	0x20, 0x3d, 0x3d, 0x20, 0x30, 0x00
	.type		$str$28,@object
	.size		$str$28,($str$26 - $str$28)
$str$28:
        /*0016*/ 	.byte	0x2f, 0x74, 0x6d, 0x70, 0x2f, 0x63, 0x75, 0x74, 0x6c, 0x61, 0x73, 0x73, 0x5f, 0x73, 0x77, 0x65
        /*0026*/ 	.byte	0x65, 0x70, 0x5f, 0x73, 0x72, 0x63, 0x2f, 0x69, 0x6e, 0x63, 0x6c, 0x75, 0x64, 0x65, 0x2f, 0x63
        /*0036*/ 	.byte	0x75, 0x74, 0x65, 0x2f, 0x70, 0x6f, 0x69, 0x6e, 0x74, 0x65, 0x72, 0x5f, 0x66, 0x6c, 0x61, 0x67
        /*0046*/ 	.byte	0x67, 0x65, 0x64, 0x2e, 0x68, 0x70, 0x70, 0x00
	.type		$str$26,@object
	.size		$str$26,($str$25 - $str$26)
$str$26:
        /*004e*/ 	.byte	0x2f, 0x74, 0x6d, 0x70, 0x2f, 0x63, 0x75, 0x74, 0x6c, 0x61, 0x73, 0x73, 0x5f, 0x73, 0x77, 0x65
        /*005e*/ 	.byte	0x65, 0x70, 0x5f, 0x73, 0x72, 0x63, 0x2f, 0x69, 0x6e, 0x63, 0x6c, 0x75, 0x64, 0x65, 0x2f, 0x63
        /*006e*/ 	.byte	0x75, 0x74, 0x65, 0x2f, 0x61, 0x74, 0x6f, 0x6d, 0x2f, 0x63, 0x6f, 0x70, 0x79, 0x5f, 0x74, 0x72
        /*007e*/ 	.byte	0x61, 0x69, 0x74, 0x73, 0x5f, 0x73, 0x6d, 0x31, 0x30, 0x30, 0x2e, 0x68, 0x70, 0x70, 0x00
	.type		$str$25,@object
	.size		$str$25,(__unnamed_1 - $str$25)
$str$25:
        /*008d*/ 	.byte	0x28, 0x28, 0x75, 0x69, 0x6e, 0x74, 0x33, 0x32, 0x5f, 0x74, 0x28, 0x74, 0x68, 0x72, 0x65, 0x61
        /*009d*/ 	.byte	0x64, 0x49, 0x64, 0x78, 0x2e, 0x78, 0x29, 0x20, 0x2f, 0x20, 0x33, 0x32, 0x29, 0x20, 0x25, 0x20
        /*00ad*/ 	.byte	0x34, 0x29, 0x20, 0x3d, 0x3d, 0x20, 0x28, 0x28, 0x28, 0x74, 0x6d, 0x65, 0x6d, 0x5f, 0x61, 0x64
        /*00bd*/ 	.byte	0x64, 0x72, 0x20, 0x3e, 0x3e, 0x20, 0x31, 0x36, 0x29, 0x20, 0x2f, 0x20, 0x33, 0x32, 0x29, 0x20
        /*00cd*/ 	.byte	0x25, 0x20, 0x34, 0x29, 0x00
	.type		__unnamed_1,@object
	.size		__unnamed_1,(__unnamed_2 - __unnamed_1)
__unnamed_1:
        /*00d2*/ 	.byte	0x61, 0x75, 0x74, 0x6f, 0x20, 0x63, 0x75, 0x74, 0x65, 0x3a, 0x3a, 0x61, 0x73, 0x5f, 0x70, 0x6f
        /* <DEDUP_REMOVED lines=24> */
        /*0262*/ 	.byte	0x43, 0x3c, 0x32, 0x30, 0x34, 0x38, 0x3e, 0x3e, 0x3e, 0x3e, 0x5d, 0x00
	.type		__unnamed_2,@object
	.size		__unnamed_2,(.L_2 - __unnamed_2)
__unnamed_2:
        /* <DEDUP_REMOVED lines=40> */
        /*04ee*/ 	.byte	0x3a, 0x3a, 0x43, 0x3c, 0x30, 0x3e, 0x3e, 0x3e, 0x3e, 0x5d, 0x00
.L_2:


//--------------------- .nv.shared._ZN7cutlass13device_kernelINS_4gemm6kernel13GemmUniversalIN4cute5tupleIJiiiiEEENS1_10collective13CollectiveMmaINS1_35MainloopSm100TmaUmmaWarpSpecializedILi8ELi2ELi4ENS5_IJNS4_1CILi8EEENSA_ILi1EEESC_EEEEENS5_IJNSA_ILi128EEENSA_ILi64EEESF_EEENS_10bfloat16_tENS5_IJlSC_lEEESI_SJ_NS4_8TiledMMAINS4_8MMA_AtomIJNS4_26SM100_MMA_F16BF16_2x1SM_SSISI_SI_fLi128ELi64ELNS4_4UMMA5MajorE0ELSO_0ELNSN_7ScaleInE0ELSP_0EEEEEENS4_6LayoutINS5_IJSC_SC_SC_EEENS5_IJNSA_ILi0EEESU_SU_EEEEENS5_IJNS4_10UnderscoreESX_SX_EEEEENS4_18SM100_TMA_2SM_LOADENS4_14ComposedLayoutINS4_7SwizzleILi3ELi4ELi3EEENS4_18smem_ptr_flag_bitsILi16EEENSS_INS5_IJSB_SG_EEENS5_IJSG_SC_EEEEEEEvNS4_8identityENS4_28SM100_TMA_2SM_LOAD_MULTICASTES19_vS1A_EENS_8epilogue10collective18CollectiveEpilogueINS1D_23Sm100TmaWarpSpecializedILi3ELi2ELi16ELb1ELb0EEEJNS5_IJSG_SG_SF_EEENS5_IJNSS_ISG_SC_EENSS_INS5_IJNSA_ILi16EEENSA_ILi2EEEEEENS5_IJSC_NSA_ILi32EEEEEEEEEEESI_SJ_SI_SJ_NS1D_6fusion15FusionCallbacksIS1H_NS1R_17LinearCombinationISI_fSI_fLNS_15FloatRoundStyleE2EEES1I_S1Q_JEEENS4_5SM1004TMEM4LOAD26SM100_TMEM_LOAD_32dp32b16xENS4_13SM90_TMA_LOADENS11_INS12_ILi1ELi4ELi3EEES15_NSS_INS5_IJSB_S1K_EEENS5_IJS1K_SC_EEEEEEENS4_39AutoVectorizingCopyWithAssumedAlignmentILi128EEENS4_14SM90_TMA_STOREES26_S28_S28_EEEvvEEEEvNT_6ParamsE --------------------------
	.section	.nv.shared._ZN7cutlass13device_kernelINS_4gemm6kernel13GemmUniversalIN4cute5tupleIJiiiiEEENS1_10collective13CollectiveMmaINS1_35MainloopSm100TmaUmmaWarpSpecializedILi8ELi2ELi4ENS5_IJNS4_1CILi8EEENSA_ILi1EEESC_EEEEENS5_IJNSA_ILi128EEENSA_ILi64EEESF_EEENS_10bfloat16_tENS5_IJlSC_lEEESI_SJ_NS4_8TiledMMAINS4_8MMA_AtomIJNS4_26SM100_MMA_F16BF16_2x1SM_SSISI_SI_fLi128ELi64ELNS4_4UMMA5MajorE0ELSO_0ELNSN_7ScaleInE0ELSP_0EEEEEENS4_6LayoutINS5_IJSC_SC_SC_EEENS5_IJNSA_ILi0EEESU_SU_EEEEENS5_IJNS4_10UnderscoreESX_SX_EEEEENS4_18SM100_TMA_2SM_LOADENS4_14ComposedLayoutINS4_7SwizzleILi3ELi4ELi3EEENS4_18smem_ptr_flag_bitsILi16EEENSS_INS5_IJSB_SG_EEENS5_IJSG_SC_EEEEEEEvNS4_8identityENS4_28SM100_TMA_2SM_LOAD_MULTICASTES19_vS1A_EENS_8epilogue10collective18CollectiveEpilogueINS1D_23Sm100TmaWarpSpecializedILi3ELi2ELi16ELb1ELb0EEEJNS5_IJSG_SG_SF_EEENS5_IJNSS_ISG_SC_EENSS_INS5_IJNSA_ILi16EEENSA_ILi2EEEEEENS5_IJSC_NSA_ILi32EEEEEEEEEEESI_SJ_SI_SJ_NS1D_6fusion15FusionCallbacksIS1H_NS1R_17LinearCombinationISI_fSI_fLNS_15FloatRoundStyleE2EEES1I_S1Q_JEEENS4_5SM1004TMEM4LOAD26SM100_TMEM_LOAD_32dp32b16xENS4_13SM90_TMA_LOADENS11_INS12_ILi1ELi4ELi3EEES15_NSS_INS5_IJSB_S1K_EEENS5_IJS1K_SC_EEEEEEENS4_39AutoVectorizingCopyWithAssumedAlignmentILi128EEENS4_14SM90_TMA_STOREES26_S28_S28_EEEvvEEEEvNT_6ParamsE,"aw",@nobits
	.sectionflags	@""
	.align	16
	.zero		1024


//--------------------- .nv.shared.reserved.0     --------------------------
	.section	.nv.shared.reserved.0,"aw",@nobits
	.weak		__nv_reservedSMEM_offset_0_alias
	.size		__nv_reservedSMEM_offset_0_alias, 0, 64
	.other		__nv_reservedSMEM_offset_0_alias,@"STO_CUDA_RESERVED_SHARED STV_DEFAULT"
__nv_reservedSMEM_offset_0_alias:
	.zero		0
.nv.shared.reserved.0:
	.zero		64
	.weak		__nv_reservedSMEM_tcgen05_partition
	.type		__nv_reservedSMEM_tcgen05_partition,@object
	.size		__nv_reservedSMEM_tcgen05_partition,(.L_0 - __nv_reservedSMEM_tcgen05_partition)
__nv_reservedSMEM_tcgen05_partition:
	.zero		32
.L_0:


//--------------------- .nv.global                --------------------------
	.section	.nv.global,"aw",@nobits
.nv.global:
	.type		_ZN40_INTERNAL_206f71ea_4_k_cu_58bddc2f_340244cute1_E,@object
	.size		_ZN40_INTERNAL_206f71ea_4_k_cu_58bddc2f_340244cute1_E,(_ZN40_INTERNAL_206f71ea_4_k_cu_58bddc2f_340244cuda3std3__45__cpo6cbeginE - _ZN40_INTERNAL_206f71ea_4_k_cu_58bddc2f_340244cute1_E)
_ZN40_INTERNAL_206f71ea_4_k_cu_58bddc2f_340244cute1_E:
	.zero		1
	.type		_ZN40_INTERNAL_206f71ea_4_k_cu_58bddc2f_340244cuda3std3__45__cpo6cbeginE,@object
	.size		_ZN40_INTERNAL_206f71ea_4_k_cu_58bddc2f_340244cuda3std3__45__cpo6cbeginE,(_ZN40_INTERNAL_206f71ea_4_k_cu_58bddc2f_340244cuda3std3__48in_placeE - _ZN40_INTERNAL_206f71ea_4_k_cu_58bddc2f_340244cuda3std3__45__cpo6cbeginE)
_ZN40_INTERNAL_206f71ea_4_k_cu_58bddc2f_340244cuda3std3__45__cpo6cbeginE:
	.zero		1
	.type		_ZN40_INTERNAL_206f71ea_4_k_cu_58bddc2f_340244cuda3std3__48in_placeE,@object
	.size		_ZN40_INTERNAL_206f71ea_4_k_cu_58bddc2f_340244cuda3std3__48in_placeE,(_ZN40_INTERNAL_206f71ea_4_k_cu_58bddc2f_340244cuda3std6ranges3__45__cpo9iter_moveE - _ZN40_INTERNAL_206f71ea_4_k_cu_58bddc2f_340244cuda3std3__48in_placeE)
_ZN40_INTERNAL_206f71ea_4_k_cu_58bddc2f_340244cuda3std3__48in_placeE:
	.zero		1
	.type		_ZN40_INTERNAL_206f71ea_4_k_cu_58bddc2f_340244cuda3std6ranges3__45__cpo9iter_moveE,@object
	.size		_ZN40_INTERNAL_206f71ea_4_k_cu_58bddc2f_340244cuda3std6ranges3__45__cpo9iter_moveE,(_ZN40_INTERNAL_206f71ea_4_k_cu_58bddc2f_340244cuda3std3__45__cpo5beginE - _ZN40_INTERNAL_206f71ea_4_k_cu_58bddc2f_340244cuda3std6ranges3__45__cpo9iter_moveE)
_ZN40_INTERNAL_206f71ea_4_k_cu_58bddc2f_340244cuda3std6ranges3__45__cpo9iter_moveE:
	.zero		1
	.type		_ZN40_INTERNAL_206f71ea_4_k_cu_58bddc2f_340244cuda3std3__45__cpo5beginE,@object
	.size		_ZN40_INTERNAL_206f71ea_4_k_cu_58bddc2f_340244cuda3std3__45__cpo5beginE,(_ZN40_INTERNAL_206f71ea_4_k_cu_58bddc2f_340244cuda3std3__442_GLOBAL__N__206f71ea_4_k_cu_58bddc2f_340246ignoreE - _ZN40_INTERNAL_206f71ea_4_k_cu_58bddc2f_340244cuda3std3__45__cpo5beginE)
_ZN40_INTERNAL_206f71ea_4_k_cu_58bddc2f_340244cuda3std3__45__cpo5beginE:
	.zero		1
	.type		_ZN40_INTERNAL_206f71ea_4_k_cu_58bddc2f_340244cuda3std3__442_GLOBAL__N__206f71ea_4_k_cu_58bddc2f_340246ignoreE,@object
	.size		_ZN40_INTERNAL_206f71ea_4_k_cu_58bddc2f_340244cuda3std3__442_GLOBAL__N__206f71ea_4_k_cu_58bddc2f_340246ignoreE,(_ZN40_INTERNAL_206f71ea_4_k_cu_58bddc2f_340244cute7productE - _ZN40_INTERNAL_206f71ea_4_k_cu_58bddc2f_340244cuda3std3__442_GLOBAL__N__206f71ea_4_k_cu_58bddc2f_340246ignoreE)
_ZN40_INTERNAL_206f71ea_4_k_cu_58bddc2f_340244cuda3std3__442_GLOBAL__N__206f71ea_4_k_cu_58bddc2f_340246ignoreE:
	.zero		1
	.type		_ZN40_INTERNAL_206f71ea_4_k_cu_58bddc2f_340244cute7productE,@object
	.size		_ZN40_INTERNAL_206f71ea_4_k_cu_58bddc2f_340244cute7productE,(_ZN40_INTERNAL_206f71ea_4_k_cu_58bddc2f_340244cuda3std3__45__cpo3endE - _ZN40_INTERNAL_206f71ea_4_k_cu_58bddc2f_340244cute7productE)
_ZN40_INTERNAL_206f71ea_4_k_cu_58bddc2f_340244cute7productE:
	.zero		1
	.type		_ZN40_INTERNAL_206f71ea_4_k_cu_58bddc2f_340244cuda3std3__45__cpo3endE,@object
	.size		_ZN40_INTERNAL_206f71ea_4_k_cu_58bddc2f_340244cuda3std3__45__cpo3endE,(_ZN40_INTERNAL_206f71ea_4_k_cu_58bddc2f_340244cuda3std3__419piecewise_constructE - _ZN40_INTERNAL_206f71ea_4_k_cu_58bddc2f_340244cuda3std3__45__cpo3endE)
_ZN40_INTERNAL_206f71ea_4_k_cu_58bddc2f_340244cuda3std3__45__cpo3endE:
	.zero		1
	.type		_ZN40_INTERNAL_206f71ea_4_k_cu_58bddc2f_340244cuda3std3__419piecewise_constructE,@object
	.size		_ZN40_INTERNAL_206f71ea_4_k_cu_58bddc2f_340244cuda3std3__419piecewise_constructE,(_ZN40_INTERNAL_206f71ea_4_k_cu_58bddc2f_340244cuda3std3__45__cpo4cendE - _ZN40_INTERNAL_206f71ea_4_k_cu_58bddc2f_340244cuda3std3__419piecewise_constructE)
_ZN40_INTERNAL_206f71ea_4_k_cu_58bddc2f_340244cuda3std3__419piecewise_constructE:
	.zero		1
	.type		_ZN40_INTERNAL_206f71ea_4_k_cu_58bddc2f_340244cuda3std3__45__cpo4cendE,@object
	.size		_ZN40_INTERNAL_206f71ea_4_k_cu_58bddc2f_340244cuda3std3__45__cpo4cendE,(_ZN40_INTERNAL_206f71ea_4_k_cu_58bddc2f_340244cuda3std6ranges3__45__cpo4swapE - _ZN40_INTERNAL_206f71ea_4_k_cu_58bddc2f_340244cuda3std3__45__cpo4cendE)
_ZN40_INTERNAL_206f71ea_4_k_cu_58bddc2f_340244cuda3std3__45__cpo4cendE:
	.zero		1
	.type		_ZN40_INTERNAL_206f71ea_4_k_cu_58bddc2f_340244cuda3std6ranges3__45__cpo4swapE,@object
	.size		_ZN40_INTERNAL_206f71ea_4_k_cu_58bddc2f_340244cuda3std6ranges3__45__cpo4swapE,(.L_10 - _ZN40_INTERNAL_206f71ea_4_k_cu_58bddc2f_340244cuda3std6ranges3__45__cpo4swapE)
_ZN40_INTERNAL_206f71ea_4_k_cu_58bddc2f_340244cuda3std6ranges3__45__cpo4swapE:
	.zero		1
.L_10:


//--------------------- .nv.constant0._ZN7cutlass13device_kernelINS_4gemm6kernel13GemmUniversalIN4cute5tupleIJiiiiEEENS1_10collective13CollectiveMmaINS1_35MainloopSm100TmaUmmaWarpSpecializedILi8ELi2ELi4ENS5_IJNS4_1CILi8EEENSA_ILi1EEESC_EEEEENS5_IJNSA_ILi128EEENSA_ILi64EEESF_EEENS_10bfloat16_tENS5_IJlSC_lEEESI_SJ_NS4_8TiledMMAINS4_8MMA_AtomIJNS4_26SM100_MMA_F16BF16_2x1SM_SSISI_SI_fLi128ELi64ELNS4_4UMMA5MajorE0ELSO_0ELNSN_7ScaleInE0ELSP_0EEEEEENS4_6LayoutINS5_IJSC_SC_SC_EEENS5_IJNSA_ILi0EEESU_SU_EEEEENS5_IJNS4_10UnderscoreESX_SX_EEEEENS4_18SM100_TMA_2SM_LOADENS4_14ComposedLayoutINS4_7SwizzleILi3ELi4ELi3EEENS4_18smem_ptr_flag_bitsILi16EEENSS_INS5_IJSB_SG_EEENS5_IJSG_SC_EEEEEEEvNS4_8identityENS4_28SM100_TMA_2SM_LOAD_MULTICASTES19_vS1A_EENS_8epilogue10collective18CollectiveEpilogueINS1D_23Sm100TmaWarpSpecializedILi3ELi2ELi16ELb1ELb0EEEJNS5_IJSG_SG_SF_EEENS5_IJNSS_ISG_SC_EENSS_INS5_IJNSA_ILi16EEENSA_ILi2EEEEEENS5_IJSC_NSA_ILi32EEEEEEEEEEESI_SJ_SI_SJ_NS1D_6fusion15FusionCallbacksIS1H_NS1R_17LinearCombinationISI_fSI_fLNS_15FloatRoundStyleE2EEES1I_S1Q_JEEENS4_5SM1004TMEM4LOAD26SM100_TMEM_LOAD_32dp32b16xENS4_13SM90_TMA_LOADENS11_INS12_ILi1ELi4ELi3EEES15_NSS_INS5_IJSB_S1K_EEENS5_IJS1K_SC_EEEEEEENS4_39AutoVectorizingCopyWithAssumedAlignmentILi128EEENS4_14SM90_TMA_STOREES26_S28_S28_EEEvvEEEEvNT_6ParamsE --------------------------
	.section	.nv.constant0._ZN7cutlass13device_kernelINS_4gemm6kernel13GemmUniversalIN4cute5tupleIJiiiiEEENS1_10collective13CollectiveMmaINS1_35MainloopSm100TmaUmmaWarpSpecializedILi8ELi2ELi4ENS5_IJNS4_1CILi8EEENSA_ILi1EEESC_EEEEENS5_IJNSA_ILi128EEENSA_ILi64EEESF_EEENS_10bfloat16_tENS5_IJlSC_lEEESI_SJ_NS4_8TiledMMAINS4_8MMA_AtomIJNS4_26SM100_MMA_F16BF16_2x1SM_SSISI_SI_fLi128ELi64ELNS4_4UMMA5MajorE0ELSO_0ELNSN_7ScaleInE0ELSP_0EEEEEENS4_6LayoutINS5_IJSC_SC_SC_EEENS5_IJNSA_ILi0EEESU_SU_EEEEENS5_IJNS4_10UnderscoreESX_SX_EEEEENS4_18SM100_TMA_2SM_LOADENS4_14ComposedLayoutINS4_7SwizzleILi3ELi4ELi3EEENS4_18smem_ptr_flag_bitsILi16EEENSS_INS5_IJSB_SG_EEENS5_IJSG_SC_EEEEEEEvNS4_8identityENS4_28SM100_TMA_2SM_LOAD_MULTICASTES19_vS1A_EENS_8epilogue10collective18CollectiveEpilogueINS1D_23Sm100TmaWarpSpecializedILi3ELi2ELi16ELb1ELb0EEEJNS5_IJSG_SG_SF_EEENS5_IJNSS_ISG_SC_EENSS_INS5_IJNSA_ILi16EEENSA_ILi2EEEEEENS5_IJSC_NSA_ILi32EEEEEEEEEEESI_SJ_SI_SJ_NS1D_6fusion15FusionCallbacksIS1H_NS1R_17LinearCombinationISI_fSI_fLNS_15FloatRoundStyleE2EEES1I_S1Q_JEEENS4_5SM1004TMEM4LOAD26SM100_TMEM_LOAD_32dp32b16xENS4_13SM90_TMA_LOADENS11_INS12_ILi1ELi4ELi3EEES15_NSS_INS5_IJSB_S1K_EEENS5_IJS1K_SC_EEEEEEENS4_39AutoVectorizingCopyWithAssumedAlignmentILi128EEENS4_14SM90_TMA_STOREES26_S28_S28_EEEvvEEEEvNT_6ParamsE,"a",@progbits
	.sectionflags	@""
	.align	4
.nv.constant0._ZN7cutlass13device_kernelINS_4gemm6kernel13GemmUniversalIN4cute5tupleIJiiiiEEENS1_10collective13CollectiveMmaINS1_35MainloopSm100TmaUmmaWarpSpecializedILi8ELi2ELi4ENS5_IJNS4_1CILi8EEENSA_ILi1EEESC_EEEEENS5_IJNSA_ILi128EEENSA_ILi64EEESF_EEENS_10bfloat16_tENS5_IJlSC_lEEESI_SJ_NS4_8TiledMMAINS4_8MMA_AtomIJNS4_26SM100_MMA_F16BF16_2x1SM_SSISI_SI_fLi128ELi64ELNS4_4UMMA5MajorE0ELSO_0ELNSN_7ScaleInE0ELSP_0EEEEEENS4_6LayoutINS5_IJSC_SC_SC_EEENS5_IJNSA_ILi0EEESU_SU_EEEEENS5_IJNS4_10UnderscoreESX_SX_EEEEENS4_18SM100_TMA_2SM_LOADENS4_14ComposedLayoutINS4_7SwizzleILi3ELi4ELi3EEENS4_18smem_ptr_flag_bitsILi16EEENSS_INS5_IJSB_SG_EEENS5_IJSG_SC_EEEEEEEvNS4_8identityENS4_28SM100_TMA_2SM_LOAD_MULTICASTES19_vS1A_EENS_8epilogue10collective18CollectiveEpilogueINS1D_23Sm100TmaWarpSpecializedILi3ELi2ELi16ELb1ELb0EEEJNS5_IJSG_SG_SF_EEENS5_IJNSS_ISG_SC_EENSS_INS5_IJNSA_ILi16EEENSA_ILi2EEEEEENS5_IJSC_NSA_ILi32EEEEEEEEEEESI_SJ_SI_SJ_NS1D_6fusion15FusionCallbacksIS1H_NS1R_17LinearCombinationISI_fSI_fLNS_15FloatRoundStyleE2EEES1I_S1Q_JEEENS4_5SM1004TMEM4LOAD26SM100_TMEM_LOAD_32dp32b16xENS4_13SM90_TMA_LOADENS11_INS12_ILi1ELi4ELi3EEES15_NSS_INS5_IJSB_S1K_EEENS5_IJS1K_SC_EEEEEEENS4_39AutoVectorizingCopyWithAssumedAlignmentILi128EEENS4_14SM90_TMA_STOREES26_S28_S28_EEEvvEEEEvNT_6ParamsE:
	.zero		2944


//--------------------- SYMBOLS --------------------------

	.type		.nv.reservedSmem.offset0,@object
	.size		.nv.reservedSmem.offset0,0x4
	.type		.nv.reservedSmem.cap,@object
	.size		.nv.reservedSmem.cap,0x4
	.type		__assertfail,@function
